	.target	sm_90a

	.elftype	@"ET_EXEC"


//--------------------- .note.nv.tkinfo           --------------------------
	.section	.note.nv.tkinfo,"",@"SHT_NOTE"
	.sectionflags	@"SHF_NOTE_NV_TKINFO"
	.tkinfo
        /*0018*/ 	.word	0x00000002
        /*0030*/ 	.string	""
        /*0030*/ 	.string	"ptxas"
        /*0030*/ 	.string	"Cuda compilation tools, release 13.0, V13.0.88"
        /*0030*/ 	.string	"Build cuda_13.0.r13.0/compiler.36424714_0"
        /*0030*/ 	.string	"-arch sm_90a -m 64 "



//--------------------- .note.nv.cuinfo           --------------------------
	.section	.note.nv.cuinfo,"",@"SHT_NOTE"
	.sectionflags	@"SHF_NOTE_NV_CUINFO"
        /*0018*/ 	.short	0x0002
        /*001a*/ 	.short	0x005a
        /*001c*/ 	.short	0x0082
	.zero		2


//--------------------- .nv.info                  --------------------------
	.section	.nv.info,"",@"SHT_CUDA_INFO"
	.align	4


	//----- nvinfo : EIATTR_REGCOUNT
	.align		4
        /*0000*/ 	.byte	0x04, 0x2f
        /*0002*/ 	.short	(.L_15 - .L_14)
	.align		4
.L_14:
        /*0004*/ 	.word	index@(_ZN7cutlass13device_kernelINS_4gemm6kernel13GemmUniversalIN4cute5tupleIJiiiiEEENS1_10collective13CollectiveMmaINS1_34MainloopSm90TmaGmmaWarpSpecializedILi13ENS5_IJNS4_1CILi2EEENSA_ILi1EEESC_EEENS1_35KernelTmaWarpSpecializedCooperativeEEENS5_IJNSA_ILi384EEENSA_ILi160EEENSA_ILi16EEEEEENS_6half_tENS5_IJlSC_lEEESK_SL_NS4_8TiledMMAINS4_8MMA_AtomIJNS4_4SM904GMMA25MMA_64x32x16_F32F16F16_SSILNSP_5MajorE0ELSR_0ELNSP_7ScaleInE1ELSS_1EEEEEENS4_6LayoutISD_NS5_IJSC_NSA_ILi0EEESW_EEEEENS5_IJNS4_10UnderscoreESZ_SZ_EEEEENS4_13SM90_TMA_LOADENS4_14ComposedLayoutINS4_7SwizzleILi1ELi4ELi3EEENS4_18smem_ptr_flag_bitsILi16EEENSV_INS5_IJNSA_ILi8EEESI_EEENS5_IJSI_SC_EEEEEEEvNS4_8identityENS4_23SM90_TMA_LOAD_MULTICASTES1C_vS1D_EENS_8epilogue10collective6detail29Sm90TmaWarpSpecializedAdapterINS1H_15DefaultEpilogueISK_SL_SL_NS1G_6thread17LinearCombinationISK_Li1EffLNS1L_9ScaleType4KindE0ELNS_15FloatRoundStyleE2ESK_EENS1_15EpilogueDefaultEEEEEvvEEEEvNT_6ParamsE)
        /*0008*/ 	.word	0x000000a8


	//----- nvinfo : EIATTR_FRAME_SIZE
	.align		4
.L_15:
        /*000c*/ 	.byte	0x04, 0x11
        /*000e*/ 	.short	(.L_17 - .L_16)
	.align		4
.L_16:
        /*0010*/ 	.word	index@(_ZN7cutlass13device_kernelINS_4gemm6kernel13GemmUniversalIN4cute5tupleIJiiiiEEENS1_10collective13CollectiveMmaINS1_34MainloopSm90TmaGmmaWarpSpecializedILi13ENS5_IJNS4_1CILi2EEENSA_ILi1EEESC_EEENS1_35KernelTmaWarpSpecializedCooperativeEEENS5_IJNSA_ILi384EEENSA_ILi160EEENSA_ILi16EEEEEENS_6half_tENS5_IJlSC_lEEESK_SL_NS4_8TiledMMAINS4_8MMA_AtomIJNS4_4SM904GMMA25MMA_64x32x16_F32F16F16_SSILNSP_5MajorE0ELSR_0ELNSP_7ScaleInE1ELSS_1EEEEEENS4_6LayoutISD_NS5_IJSC_NSA_ILi0EEESW_EEEEENS5_IJNS4_10UnderscoreESZ_SZ_EEEEENS4_13SM90_TMA_LOADENS4_14ComposedLayoutINS4_7SwizzleILi1ELi4ELi3EEENS4_18smem_ptr_flag_bitsILi16EEENSV_INS5_IJNSA_ILi8EEESI_EEENS5_IJSI_SC_EEEEEEEvNS4_8identityENS4_23SM90_TMA_LOAD_MULTICASTES1C_vS1D_EENS_8epilogue10collective6detail29Sm90TmaWarpSpecializedAdapterINS1H_15DefaultEpilogueISK_SL_SL_NS1G_6thread17LinearCombinationISK_Li1EffLNS1L_9ScaleType4KindE0ELNS_15FloatRoundStyleE2ESK_EENS1_15EpilogueDefaultEEEEEvvEEEEvNT_6ParamsE)
        /*0014*/ 	.word	0x000000f0


	//----- nvinfo : EIATTR_MIN_STACK_SIZE
	.align		4
.L_17:
        /*0018*/ 	.byte	0x04, 0x12
        /*001a*/ 	.short	(.L_19 - .L_18)
	.align		4
.L_18:
        /*001c*/ 	.word	index@(_ZN7cutlass13device_kernelINS_4gemm6kernel13GemmUniversalIN4cute5tupleIJiiiiEEENS1_10collective13CollectiveMmaINS1_34MainloopSm90TmaGmmaWarpSpecializedILi13ENS5_IJNS4_1CILi2EEENSA_ILi1EEESC_EEENS1_35KernelTmaWarpSpecializedCooperativeEEENS5_IJNSA_ILi384EEENSA_ILi160EEENSA_ILi16EEEEEENS_6half_tENS5_IJlSC_lEEESK_SL_NS4_8TiledMMAINS4_8MMA_AtomIJNS4_4SM904GMMA25MMA_64x32x16_F32F16F16_SSILNSP_5MajorE0ELSR_0ELNSP_7ScaleInE1ELSS_1EEEEEENS4_6LayoutISD_NS5_IJSC_NSA_ILi0EEESW_EEEEENS5_IJNS4_10UnderscoreESZ_SZ_EEEEENS4_13SM90_TMA_LOADENS4_14ComposedLayoutINS4_7SwizzleILi1ELi4ELi3EEENS4_18smem_ptr_flag_bitsILi16EEENSV_INS5_IJNSA_ILi8EEESI_EEENS5_IJSI_SC_EEEEEEEvNS4_8identityENS4_23SM90_TMA_LOAD_MULTICASTES1C_vS1D_EENS_8epilogue10collective6detail29Sm90TmaWarpSpecializedAdapterINS1H_15DefaultEpilogueISK_SL_SL_NS1G_6thread17LinearCombinationISK_Li1EffLNS1L_9ScaleType4KindE0ELNS_15FloatRoundStyleE2ESK_EENS1_15EpilogueDefaultEEEEEvvEEEEvNT_6ParamsE)
        /*0020*/ 	.word	0x000000f0
.L_19:


//--------------------- .nv.compat                --------------------------
	.section	.nv.compat,"",@"SHT_CUDA_COMPAT_INFO"
	.align	4
        /*0000*/ 	.byte	0x02, 0x09, 0x01, 0x00, 0x02, 0x02, 0x04, 0x00, 0x02, 0x05, 0x05, 0x00, 0x03, 0x07, 0x01, 0x01
        /*0010*/ 	.byte	0x02, 0x03, 0x01, 0x00, 0x02, 0x06, 0x01, 0x00, 0x04, 0x0b, 0x08, 0x00, 0x00, 0x00, 0x00, 0x00
        /*0020*/ 	.byte	0x00, 0x00, 0x00, 0x00


//--------------------- .nv.info._ZN7cutlass13device_kernelINS_4gemm6kernel13GemmUniversalIN4cute5tupleIJiiiiEEENS1_10collective13CollectiveMmaINS1_34MainloopSm90TmaGmmaWarpSpecializedILi13ENS5_IJNS4_1CILi2EEENSA_ILi1EEESC_EEENS1_35KernelTmaWarpSpecializedCooperativeEEENS5_IJNSA_ILi384EEENSA_ILi160EEENSA_ILi16EEEEEENS_6half_tENS5_IJlSC_lEEESK_SL_NS4_8TiledMMAINS4_8MMA_AtomIJNS4_4SM904GMMA25MMA_64x32x16_F32F16F16_SSILNSP_5MajorE0ELSR_0ELNSP_7ScaleInE1ELSS_1EEEEEENS4_6LayoutISD_NS5_IJSC_NSA_ILi0EEESW_EEEEENS5_IJNS4_10UnderscoreESZ_SZ_EEEEENS4_13SM90_TMA_LOADENS4_14ComposedLayoutINS4_7SwizzleILi1ELi4ELi3EEENS4_18smem_ptr_flag_bitsILi16EEENSV_INS5_IJNSA_ILi8EEESI_EEENS5_IJSI_SC_EEEEEEEvNS4_8identityENS4_23SM90_TMA_LOAD_MULTICASTES1C_vS1D_EENS_8epilogue10collective6detail29Sm90TmaWarpSpecializedAdapterINS1H_15DefaultEpilogueISK_SL_SL_NS1G_6thread17LinearCombinationISK_Li1EffLNS1L_9ScaleType4KindE0ELNS_15FloatRoundStyleE2ESK_EENS1_15EpilogueDefaultEEEEEvvEEEEvNT_6ParamsE --------------------------
	.section	.nv.info._ZN7cutlass13device_kernelINS_4gemm6kernel13GemmUniversalIN4cute5tupleIJiiiiEEENS1_10collective13CollectiveMmaINS1_34MainloopSm90TmaGmmaWarpSpecializedILi13ENS5_IJNS4_1CILi2EEENSA_ILi1EEESC_EEENS1_35KernelTmaWarpSpecializedCooperativeEEENS5_IJNSA_ILi384EEENSA_ILi160EEENSA_ILi16EEEEEENS_6half_tENS5_IJlSC_lEEESK_SL_NS4_8TiledMMAINS4_8MMA_AtomIJNS4_4SM904GMMA25MMA_64x32x16_F32F16F16_SSILNSP_5MajorE0ELSR_0ELNSP_7ScaleInE1ELSS_1EEEEEENS4_6LayoutISD_NS5_IJSC_NSA_ILi0EEESW_EEEEENS5_IJNS4_10UnderscoreESZ_SZ_EEEEENS4_13SM90_TMA_LOADENS4_14ComposedLayoutINS4_7SwizzleILi1ELi4ELi3EEENS4_18smem_ptr_flag_bitsILi16EEENSV_INS5_IJNSA_ILi8EEESI_EEENS5_IJSI_SC_EEEEEEEvNS4_8identityENS4_23SM90_TMA_LOAD_MULTICASTES1C_vS1D_EENS_8epilogue10collective6detail29Sm90TmaWarpSpecializedAdapterINS1H_15DefaultEpilogueISK_SL_SL_NS1G_6thread17LinearCombinationISK_Li1EffLNS1L_9ScaleType4KindE0ELNS_15FloatRoundStyleE2ESK_EENS1_15EpilogueDefaultEEEEEvvEEEEvNT_6ParamsE,"",@"SHT_CUDA_INFO"
	.sectionflags	@""
	.align	4


	//----- nvinfo : EIATTR_CUDA_API_VERSION
	.align		4
        /*0000*/ 	.byte	0x04, 0x37
        /*0002*/ 	.short	(.L_21 - .L_20)
.L_20:
        /*0004*/ 	.word	0x00000082


	//----- nvinfo : EIATTR_KPARAM_INFO
	.align		4
.L_21:
        /*0008*/ 	.byte	0x04, 0x17
        /*000a*/ 	.short	(.L_23 - .L_22)
.L_22:
        /*000c*/ 	.word	0x00000000
        /*0010*/ 	.short	0x0000
        /*0012*/ 	.short	0x0070
        /*0014*/ 	.byte	0x00, 0xf0, 0x01, 0x10


	//----- nvinfo : EIATTR_SPARSE_MMA_MASK
	.align		4
.L_23:
        /*0018*/ 	.byte	0x03, 0x50
        /*001a*/ 	.short	0x0000


	//----- nvinfo : EIATTR_MAXREG_COUNT
	.align		4
        /*001c*/ 	.byte	0x03, 0x1b
        /*001e*/ 	.short	0x00a8


	//----- nvinfo : EIATTR_NUM_BARRIERS
	.align		4
        /*0020*/ 	.byte	0x02, 0x4c
        /*0022*/ 	.byte	0x01
	.zero		1


	//----- nvinfo : EIATTR_EXTERNS
	.align		4
        /*0024*/ 	.byte	0x04, 0x0f
        /*0026*/ 	.short	(.L_25 - .L_24)


	//   ....[0]....
	.align		4
.L_24:
        /*0028*/ 	.word	index@(__assertfail)


	//----- nvinfo : EIATTR_ANNOTATIONS
	.align		4
.L_25:
        /*002c*/ 	.byte	0x04, 0x55
        /*002e*/ 	.short	(.L_27 - .L_26)


	//   ....[0]....
.L_26:
        /*0030*/ 	.word	0x00000001
        /*0034*/ 	.byte	0x90, 0x08, 0x00, 0x00, 0x01, 0x00, 0x00, 0x00, 0x50, 0x0b, 0x00, 0x00, 0x01, 0x00, 0x00, 0x00
        /* <DEDUP_REMOVED lines=161> */
        /*0a54*/ 	.byte	0x60, 0x42, 0x01, 0x00


	//----- nvinfo : EIATTR_MERCURY_ISA_VERSION
	.align		4
.L_27:
        /*0a58*/ 	.byte	0x03, 0x5f
        /*0a5a*/ 	.short	0x0101


	//----- nvinfo : EIATTR_INT_WARP_WIDE_INSTR_OFFSETS
	.align		4
        /*0a5c*/ 	.byte	0x04, 0x31
        /*0a5e*/ 	.short	(.L_29 - .L_28)


	//   ....[0]....
.L_28:
        /*0a60*/ 	.word	0x000006d0


	//   ....[1]....
        /*0a64*/ 	.word	0x000006e0


	//   ....[2]....
        /*0a68*/ 	.word	0x00000860


	//----- nvinfo : EIATTR_COOP_GROUP_MASK_REGIDS
	.align		4
.L_29:
        /*0a6c*/ 	.byte	0x04, 0x29
        /*0a6e*/ 	.short	(.L_31 - .L_30)


	//   ....[0]....
.L_30:
        /*0a70*/ 	.word	0xffffffff


	//   ....[1]....
        /*0a74*/ 	.word	0xffffffff


	//   ....[2]....
        /*0a78*/ 	.word	0xffffffff


	//   ....[3]....
        /*0a7c*/ 	.word	0xffffffff


	//   ....[4]....
        /*0a80*/ 	.word	0xffffffff


	//   ....[5]....
        /*0a84*/ 	.word	0xffffffff


	//----- nvinfo : EIATTR_COOP_GROUP_INSTR_OFFSETS
	.align		4
.L_31:
        /*0a88*/ 	.byte	0x04, 0x28
        /*0a8a*/ 	.short	(.L_33 - .L_32)


	//   ....[0]....
.L_32:
        /*0a8c*/ 	.word	0x00000070


	//   ....[1]....
        /*0a90*/ 	.word	0x00000080


	//   ....[2]....
        /*0a94*/ 	.word	0x000001a0


	//   ....[3]....
        /*0a98*/ 	.word	0x00000520


	//   ....[4]....
        /*0a9c*/ 	.word	0x000009a0


	//   ....[5]....
        /*0aa0*/ 	.word	0x00001570


	//----- nvinfo : EIATTR_REG_RECONFIG
	.align		4
.L_33:
        /*0aa4*/ 	.byte	0x01, 0x54
	.zero		2


	//----- nvinfo : EIATTR_SYSCALL_OFFSETS
	.align		4
        /*0aa8*/ 	.byte	0x04, 0x46
        /*0aaa*/ 	.short	(.L_35 - .L_34)


	//   ....[0]....
.L_34:
        /*0aac*/ 	.word	0x00001720


	//----- nvinfo : EIATTR_MBARRIER_INSTR_OFFSETS
	.align		4
.L_35:
        /*0ab0*/ 	.byte	0x04, 0x39
        /*0ab2*/ 	.short	(.L_37 - .L_36)


	//   ....[0]....
.L_36:
        /*0ab4*/ 	.word	0x00000340
        /*0ab8*/ 	.word	0x000000ff
        /*0abc*/ 	.word	0x00000000
        /*0ac0*/ 	.short	0x0100
        /*0ac2*/ 	.byte	0x08
	.zero		1


	//   ....[1]....
        /*0ac4*/ 	.word	0x00000350
        /*0ac8*/ 	.word	0x000000ff
        /*0acc*/ 	.word	0x00000068
        /*0ad0*/ 	.short	0x0100
        /*0ad2*/ 	.byte	0x08
	.zero		1


	//   ....[2]....
        /*0ad4*/ 	.word	0x00000360
        /*0ad8*/ 	.word	0x000000ff
        /*0adc*/ 	.word	0x00000008
        /*0ae0*/ 	.short	0x0100
        /*0ae2*/ 	.byte	0x08
	.zero		1


	//   ....[3]....
        /*0ae4*/ 	.word	0x00000370
        /*0ae8*/ 	.word	0x000000ff
        /*0aec*/ 	.word	0x00000070
        /*0af0*/ 	.short	0x0100
        /*0af2*/ 	.byte	0x08
	.zero		1


	//   ....[4]....
        /*0af4*/ 	.word	0x00000380
        /*0af8*/ 	.word	0x000000ff
        /*0afc*/ 	.word	0x00000010
        /*0b00*/ 	.short	0x0100
        /*0b02*/ 	.byte	0x08
	.zero		1


	//   ....[5]....
        /*0b04*/ 	.word	0x00000390
        /*0b08*/ 	.word	0x000000ff
        /*0b0c*/ 	.word	0x00000078
        /*0b10*/ 	.short	0x0100
        /*0b12*/ 	.byte	0x08
	.zero		1


	//   ....[6]....
        /*0b14*/ 	.word	0x000003a0
        /*0b18*/ 	.word	0x000000ff
        /*0b1c*/ 	.word	0x00000018
        /*0b20*/ 	.short	0x0100
        /*0b22*/ 	.byte	0x08
	.zero		1


	//   ....[7]....
        /*0b24*/ 	.word	0x000003b0
        /*0b28*/ 	.word	0x000000ff
        /*0b2c*/ 	.word	0x00000080
        /*0b30*/ 	.short	0x0100
        /*0b32*/ 	.byte	0x08
	.zero		1


	//   ....[8]....
        /*0b34*/ 	.word	0x000003c0
        /*0b38*/ 	.word	0x000000ff
        /*0b3c*/ 	.word	0x00000020
        /*0b40*/ 	.short	0x0100
        /*0b42*/ 	.byte	0x08
	.zero		1


	//   ....[9]....
        /*0b44*/ 	.word	0x000003d0
        /*0b48*/ 	.word	0x000000ff
        /*0b4c*/ 	.word	0x00000088
        /*0b50*/ 	.short	0x0100
        /*0b52*/ 	.byte	0x08
	.zero		1


	//   ....[10]....
        /*0b54*/ 	.word	0x000003e0
        /*0b58*/ 	.word	0x000000ff
        /*0b5c*/ 	.word	0x00000028
        /*0b60*/ 	.short	0x0100
        /*0b62*/ 	.byte	0x08
	.zero		1


	//   ....[11]....
        /*0b64*/ 	.word	0x000003f0
        /*0b68*/ 	.word	0x000000ff
        /*0b6c*/ 	.word	0x00000090
        /*0b70*/ 	.short	0x0100
        /*0b72*/ 	.byte	0x08
	.zero		1


	//   ....[12]....
        /*0b74*/ 	.word	0x00000400
        /*0b78*/ 	.word	0x000000ff
        /*0b7c*/ 	.word	0x00000030
        /*0b80*/ 	.short	0x0100
        /*0b82*/ 	.byte	0x08
	.zero		1


	//   ....[13]....
        /*0b84*/ 	.word	0x00000410
        /*0b88*/ 	.word	0x000000ff
        /*0b8c*/ 	.word	0x00000098
        /*0b90*/ 	.short	0x0100
        /*0b92*/ 	.byte	0x08
	.zero		1


	//   ....[14]....
        /*0b94*/ 	.word	0x00000420
        /*0b98*/ 	.word	0x000000ff
        /*0b9c*/ 	.word	0x00000038
        /*0ba0*/ 	.short	0x0100
        /*0ba2*/ 	.byte	0x08
	.zero		1


	//   ....[15]....
        /*0ba4*/ 	.word	0x00000430
        /*0ba8*/ 	.word	0x000000ff
        /*0bac*/ 	.word	0x000000a0
        /*0bb0*/ 	.short	0x0100
        /*0bb2*/ 	.byte	0x08
	.zero		1


	//   ....[16]....
        /*0bb4*/ 	.word	0x00000440
        /*0bb8*/ 	.word	0x000000ff
        /*0bbc*/ 	.word	0x00000040
        /*0bc0*/ 	.short	0x0100
        /*0bc2*/ 	.byte	0x08
	.zero		1


	//   ....[17]....
        /*0bc4*/ 	.word	0x00000450
        /*0bc8*/ 	.word	0x000000ff
        /*0bcc*/ 	.word	0x000000a8
        /*0bd0*/ 	.short	0x0100
        /*0bd2*/ 	.byte	0x08
	.zero		1


	//   ....[18]....
        /*0bd4*/ 	.word	0x00000460
        /*0bd8*/ 	.word	0x000000ff
        /*0bdc*/ 	.word	0x00000048
        /*0be0*/ 	.short	0x0100
        /*0be2*/ 	.byte	0x08
	.zero		1


	//   ....[19]....
        /*0be4*/ 	.word	0x00000470
        /*0be8*/ 	.word	0x000000ff
        /*0bec*/ 	.word	0x000000b0
        /*0bf0*/ 	.short	0x0100
        /*0bf2*/ 	.byte	0x08
	.zero		1


	//   ....[20]....
        /*0bf4*/ 	.word	0x00000480
        /*0bf8*/ 	.word	0x000000ff
        /*0bfc*/ 	.word	0x00000050
        /*0c00*/ 	.short	0x0100
        /*0c02*/ 	.byte	0x08
	.zero		1


	//   ....[21]....
        /*0c04*/ 	.word	0x00000490
        /*0c08*/ 	.word	0x000000ff
        /*0c0c*/ 	.word	0x000000b8
        /*0c10*/ 	.short	0x0100
        /*0c12*/ 	.byte	0x08
	.zero		1


	//   ....[22]....
        /*0c14*/ 	.word	0x000004a0
        /*0c18*/ 	.word	0x000000ff
        /*0c1c*/ 	.word	0x00000058
        /*0c20*/ 	.short	0x0100
        /*0c22*/ 	.byte	0x08
	.zero		1


	//   ....[23]....
        /*0c24*/ 	.word	0x000004b0
        /*0c28*/ 	.word	0x000000ff
        /*0c2c*/ 	.word	0x000000c0
        /*0c30*/ 	.short	0x0100
        /*0c32*/ 	.byte	0x08
	.zero		1


	//   ....[24]....
        /*0c34*/ 	.word	0x000004c0
        /*0c38*/ 	.word	0x000000ff
        /*0c3c*/ 	.word	0x00000060
        /*0c40*/ 	.short	0x0100
        /*0c42*/ 	.byte	0x08
	.zero		1


	//   ....[25]....
        /*0c44*/ 	.word	0x000004d0
        /*0c48*/ 	.word	0x000000ff
        /*0c4c*/ 	.word	0x000000c8
        /*0c50*/ 	.short	0x0100
        /*0c52*/ 	.byte	0x08
	.zero		1


	//   ....[26]....
        /*0c54*/ 	.word	0x000008d0
        /*0c58*/ 	.word	0x000000ff
        /*0c5c*/ 	.word	0x000000e0
        /*0c60*/ 	.short	0x0100
        /*0c62*/ 	.byte	0x06
	.zero		1


	//   ....[27]....
        /*0c64*/ 	.word	0x00000900
        /*0c68*/ 	.word	0x000000ff
        /*0c6c*/ 	.word	0x000000e8
        /*0c70*/ 	.short	0x0100
        /*0c72*/ 	.byte	0x06
	.zero		1


	//   ....[28]....
        /*0c74*/ 	.word	0x000017c0
        /*0c78*/ 	.word	0x00000003
        /*0c7c*/ 	.word	0x00000000
        /*0c80*/ 	.short	0x010a
        /*0c82*/ 	.byte	0x3f
	.zero		1


	//   ....[29]....
        /*0c84*/ 	.word	0x00001800
        /*0c88*/ 	.word	0x00000003
        /*0c8c*/ 	.word	0x00000000
        /*0c90*/ 	.short	0x010a
        /*0c92*/ 	.byte	0x3f
	.zero		1


	//   ....[30]....
        /*0c94*/ 	.word	0x00002010
        /*0c98*/ 	.word	0x000000ff
        /*0c9c*/ 	.word	0x00000000
        /*0ca0*/ 	.short	0x010a
        /*0ca2*/ 	.byte	0x04
	.zero		1


	//   ....[31]....
        /*0ca4*/ 	.word	0x00002050
        /*0ca8*/ 	.word	0x000000ff
        /*0cac*/ 	.word	0x00000000
        /*0cb0*/ 	.short	0x010a
        /*0cb2*/ 	.byte	0x04
	.zero		1


	//   ....[32]....
        /*0cb4*/ 	.word	0x00002960
        /*0cb8*/ 	.word	0x00000005
        /*0cbc*/ 	.word	0x00000000
        /*0cc0*/ 	.short	0x0101
        /*0cc2*/ 	.byte	0x3f
	.zero		1


	//   ....[33]....
        /*0cc4*/ 	.word	0x00002b40
        /*0cc8*/ 	.word	0x00000000
        /*0ccc*/ 	.word	0x00000000
        /*0cd0*/ 	.short	0x0101
        /*0cd2*/ 	.byte	0x3f
	.zero		1


	//   ....[34]....
        /*0cd4*/ 	.word	0x00013dc0
        /*0cd8*/ 	.word	0x00000007
        /*0cdc*/ 	.word	0x00000068
        /*0ce0*/ 	.short	0x010a
        /*0ce2*/ 	.byte	0x3f
	.zero		1


	//   ....[35]....
        /*0ce4*/ 	.word	0x00014160
        /*0ce8*/ 	.word	0x00000002
        /*0cec*/ 	.word	0x000000e8
        /*0cf0*/ 	.short	0x0101
        /*0cf2*/ 	.byte	0x3f
	.zero		1


	//   ....[36]....
        /*0cf4*/ 	.word	0x00014960
        /*0cf8*/ 	.word	0x00000005
        /*0cfc*/ 	.word	0x00000000
        /*0d00*/ 	.short	0x010a
        /*0d02*/ 	.byte	0x3f
	.zero		1


	//   ....[37]....
        /*0d04*/ 	.word	0x000149f0
        /*0d08*/ 	.word	0x00000007
        /*0d0c*/ 	.word	0x00000000
        /*0d10*/ 	.short	0x010a
        /*0d12*/ 	.byte	0x3f
	.zero		1


	//   ....[38]....
        /*0d14*/ 	.word	0x00014a80
        /*0d18*/ 	.word	0x00000007
        /*0d1c*/ 	.word	0x00000000
        /*0d20*/ 	.short	0x010a
        /*0d22*/ 	.byte	0x3f
	.zero		1


	//   ....[39]....
        /*0d24*/ 	.word	0x00014b10
        /*0d28*/ 	.word	0x00000007
        /*0d2c*/ 	.word	0x00000000
        /*0d30*/ 	.short	0x010a
        /*0d32*/ 	.byte	0x3f
	.zero		1


	//   ....[40]....
        /*0d34*/ 	.word	0x00014ba0
        /*0d38*/ 	.word	0x00000007
        /*0d3c*/ 	.word	0x00000000
        /*0d40*/ 	.short	0x010a
        /*0d42*/ 	.byte	0x3f
	.zero		1


	//   ....[41]....
        /*0d44*/ 	.word	0x00014c30
        /*0d48*/ 	.word	0x00000007
        /*0d4c*/ 	.word	0x00000000
        /*0d50*/ 	.short	0x010a
        /*0d52*/ 	.byte	0x3f
	.zero		1


	//   ....[42]....
        /*0d54*/ 	.word	0x00014cc0
        /*0d58*/ 	.word	0x00000007
        /*0d5c*/ 	.word	0x00000000
        /*0d60*/ 	.short	0x010a
        /*0d62*/ 	.byte	0x3f
	.zero		1


	//   ....[43]....
        /*0d64*/ 	.word	0x00014d50
        /*0d68*/ 	.word	0x00000007
        /*0d6c*/ 	.word	0x00000000
        /*0d70*/ 	.short	0x010a
        /*0d72*/ 	.byte	0x3f
	.zero		1


	//   ....[44]....
        /*0d74*/ 	.word	0x00014de0
        /*0d78*/ 	.word	0x00000007
        /*0d7c*/ 	.word	0x00000000
        /*0d80*/ 	.short	0x010a
        /*0d82*/ 	.byte	0x3f
	.zero		1


	//   ....[45]....
        /*0d84*/ 	.word	0x00014e70
        /*0d88*/ 	.word	0x00000007
        /*0d8c*/ 	.word	0x00000000
        /*0d90*/ 	.short	0x010a
        /*0d92*/ 	.byte	0x3f
	.zero		1


	//   ....[46]....
        /*0d94*/ 	.word	0x00014f00
        /*0d98*/ 	.word	0x00000007
        /*0d9c*/ 	.word	0x00000000
        /*0da0*/ 	.short	0x010a
        /*0da2*/ 	.byte	0x3f
	.zero		1


	//   ....[47]....
        /*0da4*/ 	.word	0x00014f90
        /*0da8*/ 	.word	0x00000007
        /*0dac*/ 	.word	0x00000000
        /*0db0*/ 	.short	0x010a
        /*0db2*/ 	.byte	0x3f
	.zero		1


	//   ....[48]....
        /*0db4*/ 	.word	0x00015020
        /*0db8*/ 	.word	0x00000003
        /*0dbc*/ 	.word	0x00000000
        /*0dc0*/ 	.short	0x010a
        /*0dc2*/ 	.byte	0x3f
	.zero		1


	//   ....[49]....
        /*0dc4*/ 	.word	0x00015080
        /*0dc8*/ 	.word	0x00000003
        /*0dcc*/ 	.word	0x00000000
        /*0dd0*/ 	.short	0x010a
        /*0dd2*/ 	.byte	0x3f
	.zero		1


	//   ....[50]....
        /*0dd4*/ 	.word	0x000150e0
        /*0dd8*/ 	.word	0x00000007
        /*0ddc*/ 	.word	0x00000000
        /*0de0*/ 	.short	0x010a
        /*0de2*/ 	.byte	0x3f
	.zero		1


	//   ....[51]....
        /*0de4*/ 	.word	0x000151b0
        /*0de8*/ 	.word	0x00000007
        /*0dec*/ 	.word	0x00000068
        /*0df0*/ 	.short	0x010a
        /*0df2*/ 	.byte	0x3f
	.zero		1


	//   ....[52]....
        /*0df4*/ 	.word	0x00015280
        /*0df8*/ 	.word	0x00000005
        /*0dfc*/ 	.word	0x00000000
        /*0e00*/ 	.short	0x010a
        /*0e02*/ 	.byte	0x3f
	.zero		1


	//   ....[53]....
        /*0e04*/ 	.word	0x000152d0
        /*0e08*/ 	.word	0x00000007
        /*0e0c*/ 	.word	0x00000000
        /*0e10*/ 	.short	0x010a
        /*0e12*/ 	.byte	0x3f
	.zero		1


	//   ....[54]....
        /*0e14*/ 	.word	0x00015320
        /*0e18*/ 	.word	0x00000007
        /*0e1c*/ 	.word	0x00000000
        /*0e20*/ 	.short	0x010a
        /*0e22*/ 	.byte	0x3f
	.zero		1


	//   ....[55]....
        /*0e24*/ 	.word	0x00015370
        /*0e28*/ 	.word	0x00000007
        /*0e2c*/ 	.word	0x00000000
        /*0e30*/ 	.short	0x010a
        /*0e32*/ 	.byte	0x3f
	.zero		1


	//   ....[56]....
        /*0e34*/ 	.word	0x000153c0
        /*0e38*/ 	.word	0x00000007
        /*0e3c*/ 	.word	0x00000000
        /*0e40*/ 	.short	0x010a
        /*0e42*/ 	.byte	0x3f
	.zero		1


	//   ....[57]....
        /*0e44*/ 	.word	0x00015410
        /*0e48*/ 	.word	0x00000007
        /*0e4c*/ 	.word	0x00000000
        /*0e50*/ 	.short	0x010a
        /*0e52*/ 	.byte	0x3f
	.zero		1


	//   ....[58]....
        /*0e54*/ 	.word	0x00015460
        /*0e58*/ 	.word	0x00000007
        /*0e5c*/ 	.word	0x00000000
        /*0e60*/ 	.short	0x010a
        /*0e62*/ 	.byte	0x3f
	.zero		1


	//   ....[59]....
        /*0e64*/ 	.word	0x000154b0
        /*0e68*/ 	.word	0x00000007
        /*0e6c*/ 	.word	0x00000000
        /*0e70*/ 	.short	0x010a
        /*0e72*/ 	.byte	0x3f
	.zero		1


	//   ....[60]....
        /*0e74*/ 	.word	0x00015500
        /*0e78*/ 	.word	0x00000007
        /*0e7c*/ 	.word	0x00000000
        /*0e80*/ 	.short	0x010a
        /*0e82*/ 	.byte	0x3f
	.zero		1


	//   ....[61]....
        /*0e84*/ 	.word	0x00015550
        /*0e88*/ 	.word	0x00000007
        /*0e8c*/ 	.word	0x00000000
        /*0e90*/ 	.short	0x010a
        /*0e92*/ 	.byte	0x3f
	.zero		1


	//   ....[62]....
        /*0e94*/ 	.word	0x000155a0
        /*0e98*/ 	.word	0x00000007
        /*0e9c*/ 	.word	0x00000000
        /*0ea0*/ 	.short	0x010a
        /*0ea2*/ 	.byte	0x3f
	.zero		1


	//   ....[63]....
        /*0ea4*/ 	.word	0x000155f0
        /*0ea8*/ 	.word	0x00000007
        /*0eac*/ 	.word	0x00000000
        /*0eb0*/ 	.short	0x010a
        /*0eb2*/ 	.byte	0x3f
	.zero		1


	//----- nvinfo : EIATTR_NUM_MBARRIERS
	.align		4
.L_37:
        /*0eb4*/ 	.byte	0x03, 0x38
        /*0eb6*/ 	.short	0x001c


	//----- nvinfo : EIATTR_EXIT_INSTR_OFFSETS
	.align		4
        /*0eb8*/ 	.byte	0x04, 0x1c
        /*0eba*/ 	.short	(.L_39 - .L_38)


	//   ....[0]....
.L_38:
        /*0ebc*/ 	.word	0x00000c00


	//   ....[1]....
        /*0ec0*/ 	.word	0x00001490


	//   ....[2]....
        /*0ec4*/ 	.word	0x00013430


	//   ....[3]....
        /*0ec8*/ 	.word	0x00013a50


	//   ....[4]....
        /*0ecc*/ 	.word	0x00015070


	//----- nvinfo : EIATTR_MAX_THREADS
	.align		4
.L_39:
        /*0ed0*/ 	.byte	0x04, 0x05
        /*0ed2*/ 	.short	(.L_41 - .L_40)
.L_40:
        /*0ed4*/ 	.word	0x00000180
        /*0ed8*/ 	.word	0x00000001
        /*0edc*/ 	.word	0x00000001


	//----- nvinfo : EIATTR_CRS_STACK_SIZE
	.align		4
.L_41:
        /*0ee0*/ 	.byte	0x04, 0x1e
        /*0ee2*/ 	.short	(.L_43 - .L_42)
.L_42:
        /*0ee4*/ 	.word	0x00000000


	//----- nvinfo : EIATTR_CBANK_PARAM_SIZE
	.align		4
.L_43:
        /*0ee8*/ 	.byte	0x03, 0x19
        /*0eea*/ 	.short	0x0470


	//----- nvinfo : EIATTR_PARAM_CBANK
	.align		4
        /*0eec*/ 	.byte	0x04, 0x0a
        /*0eee*/ 	.short	(.L_45 - .L_44)
	.align		4
.L_44:
        /*0ef0*/ 	.word	index@(.nv.constant0._ZN7cutlass13device_kernelINS_4gemm6kernel13GemmUniversalIN4cute5tupleIJiiiiEEENS1_10collective13CollectiveMmaINS1_34MainloopSm90TmaGmmaWarpSpecializedILi13ENS5_IJNS4_1CILi2EEENSA_ILi1EEESC_EEENS1_35KernelTmaWarpSpecializedCooperativeEEENS5_IJNSA_ILi384EEENSA_ILi160EEENSA_ILi16EEEEEENS_6half_tENS5_IJlSC_lEEESK_SL_NS4_8TiledMMAINS4_8MMA_AtomIJNS4_4SM904GMMA25MMA_64x32x16_F32F16F16_SSILNSP_5MajorE0ELSR_0ELNSP_7ScaleInE1ELSS_1EEEEEENS4_6LayoutISD_NS5_IJSC_NSA_ILi0EEESW_EEEEENS5_IJNS4_10UnderscoreESZ_SZ_EEEEENS4_13SM90_TMA_LOADENS4_14ComposedLayoutINS4_7SwizzleILi1ELi4ELi3EEENS4_18smem_ptr_flag_bitsILi16EEENSV_INS5_IJNSA_ILi8EEESI_EEENS5_IJSI_SC_EEEEEEEvNS4_8identityENS4_23SM90_TMA_LOAD_MULTICASTES1C_vS1D_EENS_8epilogue10collective6detail29Sm90TmaWarpSpecializedAdapterINS1H_15DefaultEpilogueISK_SL_SL_NS1G_6thread17LinearCombinationISK_Li1EffLNS1L_9ScaleType4KindE0ELNS_15FloatRoundStyleE2ESK_EENS1_15EpilogueDefaultEEEEEvvEEEEvNT_6ParamsE)
        /*0ef4*/ 	.short	0x0210
        /*0ef6*/ 	.short	0x0470


	//----- nvinfo : EIATTR_SW_WAR
	.align		4
.L_45:
        /*0ef8*/ 	.byte	0x04, 0x36
        /*0efa*/ 	.short	(.L_47 - .L_46)
.L_46:
        /*0efc*/ 	.word	0x00000008
.L_47:


//--------------------- .nv.callgraph             --------------------------
	.section	.nv.callgraph,"",@"SHT_CUDA_CALLGRAPH"
	.align	4
	.sectionentsize	8
	.align		4
        /*0000*/ 	.word	0x00000000
	.align		4
        /*0004*/ 	.word	0xffffffff
	.align		4
        /*0008*/ 	.word	index@(_ZN7cutlass13device_kernelINS_4gemm6kernel13GemmUniversalIN4cute5tupleIJiiiiEEENS1_10collective13CollectiveMmaINS1_34MainloopSm90TmaGmmaWarpSpecializedILi13ENS5_IJNS4_1CILi2EEENSA_ILi1EEESC_EEENS1_35KernelTmaWarpSpecializedCooperativeEEENS5_IJNSA_ILi384EEENSA_ILi160EEENSA_ILi16EEEEEENS_6half_tENS5_IJlSC_lEEESK_SL_NS4_8TiledMMAINS4_8MMA_AtomIJNS4_4SM904GMMA25MMA_64x32x16_F32F16F16_SSILNSP_5MajorE0ELSR_0ELNSP_7ScaleInE1ELSS_1EEEEEENS4_6LayoutISD_NS5_IJSC_NSA_ILi0EEESW_EEEEENS5_IJNS4_10UnderscoreESZ_SZ_EEEEENS4_13SM90_TMA_LOADENS4_14ComposedLayoutINS4_7SwizzleILi1ELi4ELi3EEENS4_18smem_ptr_flag_bitsILi16EEENSV_INS5_IJNSA_ILi8EEESI_EEENS5_IJSI_SC_EEEEEEEvNS4_8identityENS4_23SM90_TMA_LOAD_MULTICASTES1C_vS1D_EENS_8epilogue10collective6detail29Sm90TmaWarpSpecializedAdapterINS1H_15DefaultEpilogueISK_SL_SL_NS1G_6thread17LinearCombinationISK_Li1EffLNS1L_9ScaleType4KindE0ELNS_15FloatRoundStyleE2ESK_EENS1_15EpilogueDefaultEEEEEvvEEEEvNT_6ParamsE)
	.align		4
        /*000c*/ 	.word	index@(__assertfail)
	.align		4
        /*0010*/ 	.word	0x00000000
	.align		4
        /*0014*/ 	.word	0xfffffffe
	.align		4
        /*0018*/ 	.word	0x00000000
	.align		4
        /*001c*/ 	.word	0xfffffffd
	.align		4
        /*0020*/ 	.word	0x00000000
	.align		4
        /*0024*/ 	.word	0xfffffffc


//--------------------- .nv.constant4             --------------------------
	.section	.nv.constant4,"a",@progbits
	.align	8
	.align		8
.nv.constant4:
        /*0000*/ 	.dword	__assertfail
	.align		8
        /*0008*/ 	.dword	__unnamed_1
	.align		8
        /*0010*/ 	.dword	_ZN40_INTERNAL_367bd995_4_k_cu_4d51cbd5_112624cuda3std3__45__cpo5beginE
	.align		8
        /*0018*/ 	.dword	_ZN40_INTERNAL_367bd995_4_k_cu_4d51cbd5_112624cuda3std3__45__cpo3endE
	.align		8
        /*0020*/ 	.dword	_ZN40_INTERNAL_367bd995_4_k_cu_4d51cbd5_112624cuda3std3__45__cpo6cbeginE
	.align		8
        /*0028*/ 	.dword	_ZN40_INTERNAL_367bd995_4_k_cu_4d51cbd5_112624cuda3std3__45__cpo4cendE
	.align		8
        /*0030*/ 	.dword	_ZN40_INTERNAL_367bd995_4_k_cu_4d51cbd5_112624cuda3std3__442_GLOBAL__N__367bd995_4_k_cu_4d51cbd5_112626ignoreE
	.align		8
        /*0038*/ 	.dword	_ZN40_INTERNAL_367bd995_4_k_cu_4d51cbd5_112624cuda3std3__419piecewise_constructE
	.align		8
        /*0040*/ 	.dword	_ZN40_INTERNAL_367bd995_4_k_cu_4d51cbd5_112624cuda3std3__48in_placeE
	.align		8
        /*0048*/ 	.dword	_ZN40_INTERNAL_367bd995_4_k_cu_4d51cbd5_112624cuda3std6ranges3__45__cpo4swapE
	.align		8
        /*0050*/ 	.dword	_ZN40_INTERNAL_367bd995_4_k_cu_4d51cbd5_112624cuda3std6ranges3__45__cpo9iter_moveE
	.align		8
        /*0058*/ 	.dword	_ZN40_INTERNAL_367bd995_4_k_cu_4d51cbd5_112624cute7productE
	.align		8
        /*0060*/ 	.dword	_ZN40_INTERNAL_367bd995_4_k_cu_4d51cbd5_112624cute1_E
	.align		8
        /*0068*/ 	.dword	$str$22
	.align		8
        /*0070*/ 	.dword	$str$23


//--------------------- .text._ZN7cutlass13device_kernelINS_4gemm6kernel13GemmUniversalIN4cute5tupleIJiiiiEEENS1_10collective13CollectiveMmaINS1_34MainloopSm90TmaGmmaWarpSpecializedILi13ENS5_IJNS4_1CILi2EEENSA_ILi1EEESC_EEENS1_35KernelTmaWarpSpecializedCooperativeEEENS5_IJNSA_ILi384EEENSA_ILi160EEENSA_ILi16EEEEEENS_6half_tENS5_IJlSC_lEEESK_SL_NS4_8TiledMMAINS4_8MMA_AtomIJNS4_4SM904GMMA25MMA_64x32x16_F32F16F16_SSILNSP_5MajorE0ELSR_0ELNSP_7ScaleInE1ELSS_1EEEEEENS4_6LayoutISD_NS5_IJSC_NSA_ILi0EEESW_EEEEENS5_IJNS4_10UnderscoreESZ_SZ_EEEEENS4_13SM90_TMA_LOADENS4_14ComposedLayoutINS4_7SwizzleILi1ELi4ELi3EEENS4_18smem_ptr_flag_bitsILi16EEENSV_INS5_IJNSA_ILi8EEESI_EEENS5_IJSI_SC_EEEEEEEvNS4_8identityENS4_23SM90_TMA_LOAD_MULTICASTES1C_vS1D_EENS_8epilogue10collective6detail29Sm90TmaWarpSpecializedAdapterINS1H_15DefaultEpilogueISK_SL_SL_NS1G_6thread17LinearCombinationISK_Li1EffLNS1L_9ScaleType4KindE0ELNS_15FloatRoundStyleE2ESK_EENS1_15EpilogueDefaultEEEEEvvEEEEvNT_6ParamsE --------------------------
	.section	.text._ZN7cutlass13device_kernelINS_4gemm6kernel13GemmUniversalIN4cute5tupleIJiiiiEEENS1_10collective13CollectiveMmaINS1_34MainloopSm90TmaGmmaWarpSpecializedILi13ENS5_IJNS4_1CILi2EEENSA_ILi1EEESC_EEENS1_35KernelTmaWarpSpecializedCooperativeEEENS5_IJNSA_ILi384EEENSA_ILi160EEENSA_ILi16EEEEEENS_6half_tENS5_IJlSC_lEEESK_SL_NS4_8TiledMMAINS4_8MMA_AtomIJNS4_4SM904GMMA25MMA_64x32x16_F32F16F16_SSILNSP_5MajorE0ELSR_0ELNSP_7ScaleInE1ELSS_1EEEEEENS4_6LayoutISD_NS5_IJSC_NSA_ILi0EEESW_EEEEENS5_IJNS4_10UnderscoreESZ_SZ_EEEEENS4_13SM90_TMA_LOADENS4_14ComposedLayoutINS4_7SwizzleILi1ELi4ELi3EEENS4_18smem_ptr_flag_bitsILi16EEENSV_INS5_IJNSA_ILi8EEESI_EEENS5_IJSI_SC_EEEEEEEvNS4_8identityENS4_23SM90_TMA_LOAD_MULTICASTES1C_vS1D_EENS_8epilogue10collective6detail29Sm90TmaWarpSpecializedAdapterINS1H_15DefaultEpilogueISK_SL_SL_NS1G_6thread17LinearCombinationISK_Li1EffLNS1L_9ScaleType4KindE0ELNS_15FloatRoundStyleE2ESK_EENS1_15EpilogueDefaultEEEEEvvEEEEvNT_6ParamsE,"ax",@progbits
	.align	128
.text._ZN7cutlass13device_kernelINS_4gemm6kernel13GemmUniversalIN4cute5tupleIJiiiiEEENS1_10collective13CollectiveMmaINS1_34MainloopSm90TmaGmmaWarpSpecializedILi13ENS5_IJNS4_1CILi2EEENSA_ILi1EEESC_EEENS1_35KernelTmaWarpSpecializedCooperativeEEENS5_IJNSA_ILi384EEENSA_ILi160EEENSA_ILi16EEEEEENS_6half_tENS5_IJlSC_lEEESK_SL_NS4_8TiledMMAINS4_8MMA_AtomIJNS4_4SM904GMMA25MMA_64x32x16_F32F16F16_SSILNSP_5MajorE0ELSR_0ELNSP_7ScaleInE1ELSS_1EEEEEENS4_6LayoutISD_NS5_IJSC_NSA_ILi0EEESW_EEEEENS5_IJNS4_10UnderscoreESZ_SZ_EEEEENS4_13SM90_TMA_LOADENS4_14ComposedLayoutINS4_7SwizzleILi1ELi4ELi3EEENS4_18smem_ptr_flag_bitsILi16EEENSV_INS5_IJNSA_ILi8EEESI_EEENS5_IJSI_SC_EEEEEEEvNS4_8identityENS4_23SM90_TMA_LOAD_MULTICASTES1C_vS1D_EENS_8epilogue10collective6detail29Sm90TmaWarpSpecializedAdapterINS1H_15DefaultEpilogueISK_SL_SL_NS1G_6thread17LinearCombinationISK_Li1EffLNS1L_9ScaleType4KindE0ELNS_15FloatRoundStyleE2ESK_EENS1_15EpilogueDefaultEEEEEvvEEEEvNT_6ParamsE:
        .type           _ZN7cutlass13device_kernelINS_4gemm6kernel13GemmUniversalIN4cute5tupleIJiiiiEEENS1_10collective13CollectiveMmaINS1_34MainloopSm90TmaGmmaWarpSpecializedILi13ENS5_IJNS4_1CILi2EEENSA_ILi1EEESC_EEENS1_35KernelTmaWarpSpecializedCooperativeEEENS5_IJNSA_ILi384EEENSA_ILi160EEENSA_ILi16EEEEEENS_6half_tENS5_IJlSC_lEEESK_SL_NS4_8TiledMMAINS4_8MMA_AtomIJNS4_4SM904GMMA25MMA_64x32x16_F32F16F16_SSILNSP_5MajorE0ELSR_0ELNSP_7ScaleInE1ELSS_1EEEEEENS4_6LayoutISD_NS5_IJSC_NSA_ILi0EEESW_EEEEENS5_IJNS4_10UnderscoreESZ_SZ_EEEEENS4_13SM90_TMA_LOADENS4_14ComposedLayoutINS4_7SwizzleILi1ELi4ELi3EEENS4_18smem_ptr_flag_bitsILi16EEENSV_INS5_IJNSA_ILi8EEESI_EEENS5_IJSI_SC_EEEEEEEvNS4_8identityENS4_23SM90_TMA_LOAD_MULTICASTES1C_vS1D_EENS_8epilogue10collective6detail29Sm90TmaWarpSpecializedAdapterINS1H_15DefaultEpilogueISK_SL_SL_NS1G_6thread17LinearCombinationISK_Li1EffLNS1L_9ScaleType4KindE0ELNS_15FloatRoundStyleE2ESK_EENS1_15EpilogueDefaultEEEEEvvEEEEvNT_6ParamsE,@function
        .size           _ZN7cutlass13device_kernelINS_4gemm6kernel13GemmUniversalIN4cute5tupleIJiiiiEEENS1_10collective13CollectiveMmaINS1_34MainloopSm90TmaGmmaWarpSpecializedILi13ENS5_IJNS4_1CILi2EEENSA_ILi1EEESC_EEENS1_35KernelTmaWarpSpecializedCooperativeEEENS5_IJNSA_ILi384EEENSA_ILi160EEENSA_ILi16EEEEEENS_6half_tENS5_IJlSC_lEEESK_SL_NS4_8TiledMMAINS4_8MMA_AtomIJNS4_4SM904GMMA25MMA_64x32x16_F32F16F16_SSILNSP_5MajorE0ELSR_0ELNSP_7ScaleInE1ELSS_1EEEEEENS4_6LayoutISD_NS5_IJSC_NSA_ILi0EEESW_EEEEENS5_IJNS4_10UnderscoreESZ_SZ_EEEEENS4_13SM90_TMA_LOADENS4_14ComposedLayoutINS4_7SwizzleILi1ELi4ELi3EEENS4_18smem_ptr_flag_bitsILi16EEENSV_INS5_IJNSA_ILi8EEESI_EEENS5_IJSI_SC_EEEEEEEvNS4_8identityENS4_23SM90_TMA_LOAD_MULTICASTES1C_vS1D_EENS_8epilogue10collective6detail29Sm90TmaWarpSpecializedAdapterINS1H_15DefaultEpilogueISK_SL_SL_NS1G_6thread17LinearCombinationISK_Li1EffLNS1L_9ScaleType4KindE0ELNS_15FloatRoundStyleE2ESK_EENS1_15EpilogueDefaultEEEEEvvEEEEvNT_6ParamsE,(.L_x_564 - _ZN7cutlass13device_kernelINS_4gemm6kernel13GemmUniversalIN4cute5tupleIJiiiiEEENS1_10collective13CollectiveMmaINS1_34MainloopSm90TmaGmmaWarpSpecializedILi13ENS5_IJNS4_1CILi2EEENSA_ILi1EEESC_EEENS1_35KernelTmaWarpSpecializedCooperativeEEENS5_IJNSA_ILi384EEENSA_ILi160EEENSA_ILi16EEEEEENS_6half_tENS5_IJlSC_lEEESK_SL_NS4_8TiledMMAINS4_8MMA_AtomIJNS4_4SM904GMMA25MMA_64x32x16_F32F16F16_SSILNSP_5MajorE0ELSR_0ELNSP_7ScaleInE1ELSS_1EEEEEENS4_6LayoutISD_NS5_IJSC_NSA_ILi0EEESW_EEEEENS5_IJNS4_10UnderscoreESZ_SZ_EEEEENS4_13SM90_TMA_LOADENS4_14ComposedLayoutINS4_7SwizzleILi1ELi4ELi3EEENS4_18smem_ptr_flag_bitsILi16EEENSV_INS5_IJNSA_ILi8EEESI_EEENS5_IJSI_SC_EEEEEEEvNS4_8identityENS4_23SM90_TMA_LOAD_MULTICASTES1C_vS1D_EENS_8epilogue10collective6detail29Sm90TmaWarpSpecializedAdapterINS1H_15DefaultEpilogueISK_SL_SL_NS1G_6thread17LinearCombinationISK_Li1EffLNS1L_9ScaleType4KindE0ELNS_15FloatRoundStyleE2ESK_EENS1_15EpilogueDefaultEEEEEvvEEEEvNT_6ParamsE)
        .other          _ZN7cutlass13device_kernelINS_4gemm6kernel13GemmUniversalIN4cute5tupleIJiiiiEEENS1_10collective13CollectiveMmaINS1_34MainloopSm90TmaGmmaWarpSpecializedILi13ENS5_IJNS4_1CILi2EEENSA_ILi1EEESC_EEENS1_35KernelTmaWarpSpecializedCooperativeEEENS5_IJNSA_ILi384EEENSA_ILi160EEENSA_ILi16EEEEEENS_6half_tENS5_IJlSC_lEEESK_SL_NS4_8TiledMMAINS4_8MMA_AtomIJNS4_4SM904GMMA25MMA_64x32x16_F32F16F16_SSILNSP_5MajorE0ELSR_0ELNSP_7ScaleInE1ELSS_1EEEEEENS4_6LayoutISD_NS5_IJSC_NSA_ILi0EEESW_EEEEENS5_IJNS4_10UnderscoreESZ_SZ_EEEEENS4_13SM90_TMA_LOADENS4_14ComposedLayoutINS4_7SwizzleILi1ELi4ELi3EEENS4_18smem_ptr_flag_bitsILi16EEENSV_INS5_IJNSA_ILi8EEESI_EEENS5_IJSI_SC_EEEEEEEvNS4_8identityENS4_23SM90_TMA_LOAD_MULTICASTES1C_vS1D_EENS_8epilogue10collective6detail29Sm90TmaWarpSpecializedAdapterINS1H_15DefaultEpilogueISK_SL_SL_NS1G_6thread17LinearCombinationISK_Li1EffLNS1L_9ScaleType4KindE0ELNS_15FloatRoundStyleE2ESK_EENS1_15EpilogueDefaultEEEEEvvEEEEvNT_6ParamsE,@"STO_CUDA_ENTRY STV_DEFAULT"
_ZN7cutlass13device_kernelINS_4gemm6kernel13GemmUniversalIN4cute5tupleIJiiiiEEENS1_10collective13CollectiveMmaINS1_34MainloopSm90TmaGmmaWarpSpecializedILi13ENS5_IJNS4_1CILi2EEENSA_ILi1EEESC_EEENS1_35KernelTmaWarpSpecializedCooperativeEEENS5_IJNSA_ILi384EEENSA_ILi160EEENSA_ILi16EEEEEENS_6half_tENS5_IJlSC_lEEESK_SL_NS4_8TiledMMAINS4_8MMA_AtomIJNS4_4SM904GMMA25MMA_64x32x16_F32F16F16_SSILNSP_5MajorE0ELSR_0ELNSP_7ScaleInE1ELSS_1EEEEEENS4_6LayoutISD_NS5_IJSC_NSA_ILi0EEESW_EEEEENS5_IJNS4_10UnderscoreESZ_SZ_EEEEENS4_13SM90_TMA_LOADENS4_14ComposedLayoutINS4_7SwizzleILi1ELi4ELi3EEENS4_18smem_ptr_flag_bitsILi16EEENSV_INS5_IJNSA_ILi8EEESI_EEENS5_IJSI_SC_EEEEEEEvNS4_8identityENS4_23SM90_TMA_LOAD_MULTICASTES1C_vS1D_EENS_8epilogue10collective6detail29Sm90TmaWarpSpecializedAdapterINS1H_15DefaultEpilogueISK_SL_SL_NS1G_6thread17LinearCombinationISK_Li1EffLNS1L_9ScaleType4KindE0ELNS_15FloatRoundStyleE2ESK_EENS1_15EpilogueDefaultEEEEEvvEEEEvNT_6ParamsE:
[----:B------:R-:W0:Y:S02]  /*0000*/  LDC R1, c[0x0][0x28] ;  /* 0x00000a00ff017b82 */ /* 0x000e240000000800 */
[----:B0-----:R-:W-:Y:S01]  /*0010*/  VIADD R1, R1, 0xffffff10 ;  /* 0xffffff1001017836 */ /* 0x001fe20000000000 */
[----:B------:R-:W0:Y:S01]  /*0020*/  S2R R4, SR_TID.X ;  /* 0x0000000000047919 */ /* 0x000e220000002100 */
[----:B------:R-:W-:Y:S01]  /*0030*/  ELECT P0, URZ, PT ;  /* 0x00000000003f782f */ /* 0x000fe20003800000 */
[----:B------:R-:W-:Y:S01]  /*0040*/  BSSY B0, `(.L_x_0) ;  /* 0x0000015000007945 */ /* 0x000fe20003800000 */
[--C-:B0-----:R-:W-:Y:S02]  /*0050*/  SHF.R.U32.HI R0, RZ, 0x5, R4.reuse ;  /* 0x00000005ff007819 */ /* 0x101fe40000011604 */
[----:B------:R-:W-:-:S03]  /*0060*/  SHF.R.U32.HI R2, RZ, 0x7, R4 ;  /* 0x00000007ff027819 */ /* 0x000fc60000011604 */
[----:B------:R-:W0:Y:S04]  /*0070*/  SHFL.IDX PT, R3, R0, RZ, 0x1f ;  /* 0x00001fff00037589 */ /* 0x000e2800000e0000 */
[----:B------:R-:W1:Y:S01]  /*0080*/  SHFL.IDX PT, R2, R2, RZ, 0x1f ;  /* 0x00001fff02027589 */ /* 0x000e6200000e0000 */
[----:B0-----:R-:W-:Y:S02]  /*0090*/  R2UR UR9, R3 ;  /* 0x00000000030972ca */ /* 0x001fe400000e0000 */
[----:B-1----:R-:W-:-:S11]  /*00a0*/  R2UR UR5, R2 ;  /* 0x00000000020572ca */ /* 0x002fd600000e0000 */
[----:B------:R-:W-:Y:S02]  /*00b0*/  USHF.R.S32.HI UR4, URZ, 0x1f, UR9 ;  /* 0x0000001f3f047899 */ /* 0x000fe40008011409 */
[----:B------:R-:W-:Y:S02]  /*00c0*/  ISETP.NE.OR P0, PT, RZ, UR9, !P0 ;  /* 0x00000009ff007c0c */ /* 0x000fe4000c705670 */
[----:B------:R-:W-:-:S04]  /*00d0*/  ULEA.HI UR4, UR4, UR9, URZ, 0x2 ;  /* 0x0000000904047291 */ /* 0x000fc8000f8f103f */
[----:B------:R-:W-:-:S04]  /*00e0*/  ULOP3.LUT UR4, UR4, 0xfffffffc, URZ, 0xc0, !UPT ;  /* 0xfffffffc04047892 */ /* 0x000fc8000f8ec03f */
[----:B------:R-:W-:-:S03]  /*00f0*/  UIADD3 UR9, UR9, -UR4, URZ ;  /* 0x8000000409097290 */ /* 0x000fc6000fffe03f */
[----:B------:R-:W-:Y:S09]  /*0100*/  @P0 BRA `(.L_x_1) ;  /* 0x0000000000200947 */ /* 0x000ff20003800000 */
[----:B------:R-:W-:Y:S02]  /*0110*/  ULDC.64 UR6, c[0x0][0x198] ;  /* 0x0000660000067ab9 */ /* 0x000fe40000000a00 */
[----:B------:R-:W-:Y:S02]  /*0120*/  UIADD3 UR10, UP0, UR6, 0xf0, URZ ;  /* 0x000000f0060a7890 */ /* 0x000fe4000ff1e03f */
[----:B------:R-:W-:Y:S02]  /*0130*/  UIADD3 UR6, UP1, UR6, 0x1f0, URZ ;  /* 0x000001f006067890 */ /* 0x000fe4000ff3e03f */
[----:B------:R-:W-:Y:S02]  /*0140*/  UIADD3.X UR11, URZ, UR7, URZ, UP0, !UPT ;  /* 0x000000073f0b7290 */ /* 0x000fe400087fe43f */
[----:B------:R-:W-:-:S07]  /*0150*/  UIADD3.X UR7, URZ, UR7, URZ, UP1, !UPT ;  /* 0x000000073f077290 */ /* 0x000fce0008ffe43f */
[----:B------:R0:W-:Y:S02]  /*0160*/  UTMACCTL.PF [UR10] ;  /* 0x000000000a0079b9 */ /* 0x0001e40008040000 */
[----:B------:R0:W-:Y:S02]  /*0170*/  UTMACCTL.PF [UR6] ;  /* 0x00000000060079b9 */ /* 0x0001e40008040000 */
[----:B0-----:R-:W-:Y:S01]  /*0180*/  NOP ;  /* 0x0000000000007918 */ /* 0x001fe20000000000 */
.L_x_1:
[----:B------:R-:W-:Y:S05]  /*0190*/  BSYNC B0 ;  /* 0x0000000000007941 */ /* 0x000fea0003800000 */
.L_x_0:
[----:B------:R-:W0:Y:S01]  /*01a0*/  SHFL.IDX PT, R2, R0, RZ, 0x1f ;  /* 0x00001fff00027589 */ /* 0x000e2200000e0000 */
[----:B------:R-:W-:Y:S01]  /*01b0*/  UISETP.NE.AND UP0, UPT, UR9, 0x3, UPT ;  /* 0x000000030900788c */ /* 0x000fe2000bf05270 */
[----:B------:R-:W-:Y:S01]  /*01c0*/  ISETP.NE.AND P1, PT, RZ, UR5, PT ;  /* 0x00000005ff007c0c */ /* 0x000fe2000bf25270 */
[----:B------:R-:W-:Y:S02]  /*01d0*/  UIADD3 UR16, UR5, -0x1, URZ ;  /* 0xffffffff05107890 */ /* 0x000fe4000fffe03f */
[----:B------:R-:W-:Y:S02]  /*01e0*/  UISETP.EQ.OR UP0, UPT, UR9, URZ, !UP0 ;  /* 0x0000003f0900728c */ /* 0x000fe4000c702670 */
[----:B------:R-:W-:Y:S02]  /*01f0*/  UISETP.GE.U32.AND UP1, UPT, UR16, 0x2, UPT ;  /* 0x000000021000788c */ /* 0x000fe4000bf26070 */
[----:B------:R-:W-:-:S04]  /*0200*/  UISETP.EQ.AND UP0, UPT, UR5, URZ, UP0 ;  /* 0x0000003f0500728c */ /* 0x000fc80008702270 */
[----:B------:R-:W-:-:S04]  /*0210*/  USEL UR38, URZ, 0x1, !UP0 ;  /* 0x000000013f267887 */ /* 0x000fc8000c000000 */
[----:B------:R-:W-:Y:S01]  /*0220*/  USEL UR38, UR38, 0x2, UP1 ;  /* 0x0000000226267887 */ /* 0x000fe20008800000 */
[----:B0-----:R-:W-:-:S13]  /*0230*/  ISETP.NE.AND P0, PT, R2, RZ, PT ;  /* 0x000000ff0200720c */ /* 0x001fda0003f05270 */
[----:B------:R-:W-:Y:S05]  /*0240*/  @P0 BRA `(.L_x_2) ;  /* 0x0000000000ac0947 */ /* 0x000fea0003800000 */
[----:B------:R-:W-:Y:S01]  /*0250*/  ELECT P0, URZ, PT ;  /* 0x00000000003f782f */ /* 0x000fe20003800000 */
[----:B------:R-:W-:-:S12]  /*0260*/  BSSY B0, `(.L_x_2) ;  /* 0x0000029000007945 */ /* 0x000fd80003800000 */
[----:B------:R-:W-:Y:S05]  /*0270*/  @!P0 BRA `(.L_x_3) ;  /* 0x00000000009c8947 */ /* 0x000fea0003800000 */
[----:B------:R-:W0:Y:S01]  /*0280*/  S2UR UR8, SR_CgaCtaId ;  /* 0x00000000000879c3 */ /* 0x000e220000008800 */
[----:B------:R-:W-:Y:S01]  /*0290*/  UMOV UR4, 0x400 ;  /* 0x0000040000047882 */ /* 0x000fe20000000000 */
[----:B------:R-:W-:Y:S01]  /*02a0*/  UMOV UR5, 0x1 ;  /* 0x0000000100057882 */ /* 0x000fe20000000000 */
[----:B------:R-:W-:Y:S02]  /*02b0*/  UMOV UR6, 0x4 ;  /* 0x0000000400067882 */ /* 0x000fe40000000000 */
[----:B------:R-:W-:-:S04]  /*02c0*/  UIADD3 UR6, -UR6, 0x100000, URZ ;  /* 0x0010000006067890 */ /* 0x000fc8000fffe13f */
[----:B------:R-:W-:Y:S02]  /*02d0*/  USHF.L.U32 UR7, UR6, 0xb, URZ ;  /* 0x0000000b06077899 */ /* 0x000fe4000800063f */
[----:B------:R-:W-:Y:S02]  /*02e0*/  USHF.L.U32 UR6, UR6, 0x1, URZ ;  /* 0x0000000106067899 */ /* 0x000fe4000800063f */
[----:B0-----:R-:W-:Y:S02]  /*02f0*/  ULEA UR8, UR8, UR4, 0x18 ;  /* 0x0000000408087291 */ /* 0x001fe4000f8ec03f */
[----:B------:R-:W-:-:S04]  /*0300*/  UIADD3 UR4, -UR5, 0x100000, URZ ;  /* 0x0010000005047890 */ /* 0x000fc8000fffe13f */
[----:B------:R-:W-:Y:S02]  /*0310*/  USHF.L.U32 UR5, UR4, 0xb, URZ ;  /* 0x0000000b04057899 */ /* 0x000fe4000800063f */
[----:B------:R-:W-:Y:S01]  /*0320*/  USHF.L.U32 UR4, UR4, 0x1, URZ ;  /* 0x0000000104047899 */ /* 0x000fe2000800063f */
[----:B------:R-:W0:Y:S11]  /*0330*/  FENCE.VIEW.ASYNC.S ;  /* 0x00000000000073c6 */ /* 0x000e360000000000 */
[----:B0-----:R0:W1:Y:S01]  /*0340*/  SYNCS.EXCH.64 URZ, [UR8], UR4 ;  /* 0x00000004083f75b2 */ /* 0x0010620008000100 */
[----:B------:R0:W2:Y:S01]  /*0350*/  SYNCS.EXCH.64 URZ, [UR8+0x68], UR6 ;  /* 0x00006806083f75b2 */ /* 0x0000a20008000100 */
[----:B------:R0:W3:Y:S01]  /*0360*/  SYNCS.EXCH.64 URZ, [UR8+0x8], UR4 ;  /* 0x00000804083f75b2 */ /* 0x0000e20008000100 */
[----:B------:R0:W4:Y:S01]  /*0370*/  SYNCS.EXCH.64 URZ, [UR8+0x70], UR6 ;  /* 0x00007006083f75b2 */ /* 0x0001220008000100 */
[----:B------:R0:W0:Y:S01]  /*0380*/  SYNCS.EXCH.64 URZ, [UR8+0x10], UR4 ;  /* 0x00001004083f75b2 */ /* 0x0000220008000100 */
        /* <DEDUP_REMOVED lines=21> */
[----:B-123--:R-:W-:Y:S01]  /*04e0*/  NOP ;  /* 0x0000000000007918 */ /* 0x00efe20000000000 */
.L_x_3:
[----:B0-----:R-:W-:Y:S05]  /*04f0*/  BSYNC B0 ;  /* 0x0000000000007941 */ /* 0x001fea0003800000 */
.L_x_2:
[----:B------:R-:W0:Y:S01]  /*0500*/  S2UR UR13, SR_CTAID.X ;  /* 0x00000000000d79c3 */ /* 0x000e220000002500 */
[----:B------:R-:W-:Y:S01]  /*0510*/  SHF.R.S32.HI R3, RZ, 0x1f, R4 ;  /* 0x0000001fff037819 */ /* 0x000fe20000011404 */
[----:B------:R1:W2:Y:S01]  /*0520*/  SHFL.IDX PT, R6, R0, RZ, 0x1f ;  /* 0x00001fff00067589 */ /* 0x0002a200000e0000 */
[----:B------:R-:W-:Y:S01]  /*0530*/  ULDC UR4, c[0x0][0x150] ;  /* 0x0000540000047ab9 */ /* 0x000fe20000000800 */
[----:B------:R-:W-:Y:S02]  /*0540*/  ELECT P0, URZ, PT ;  /* 0x00000000003f782f */ /* 0x000fe40003800000 */
[----:B------:R-:W-:Y:S01]  /*0550*/  LEA.HI R3, R3, R4, RZ, 0x7 ;  /* 0x0000000403037211 */ /* 0x000fe200078f38ff */
[----:B------:R-:W-:Y:S01]  /*0560*/  ULDC UR5, c[0x0][0x154] ;  /* 0x0000550000057ab9 */ /* 0x000fe20000000800 */
[----:B------:R-:W-:Y:S01]  /*0570*/  SHF.R.S32.HI R7, RZ, 0x1f, R2 ;  /* 0x0000001fff077819 */ /* 0x000fe20000011402 */
[----:B------:R-:W3:Y:S01]  /*0580*/  S2UR UR10, SR_CTAID.Y ;  /* 0x00000000000a79c3 */ /* 0x000ee20000002600 */
[----:B------:R-:W-:Y:S01]  /*0590*/  LOP3.LUT R3, R3, 0xffffff80, RZ, 0xc0, !PT ;  /* 0xffffff8003037812 */ /* 0x000fe200078ec0ff */
[----:B------:R-:W-:Y:S01]  /*05a0*/  ULDC UR8, c[0x0][0x144] ;  /* 0x0000510000087ab9 */ /* 0x000fe20000000800 */
[----:B------:R-:W-:Y:S01]  /*05b0*/  LEA.HI R7, R7, R2, RZ, 0x2 ;  /* 0x0000000207077211 */ /* 0x000fe200078f10ff */
[----:B------:R-:W-:Y:S01]  /*05c0*/  NOP ;  /* 0x0000000000007918 */ /* 0x000fe20000000000 */
[----:B------:R-:W-:Y:S01]  /*05d0*/  NOP ;  /* 0x0000000000007918 */ /* 0x000fe20000000000 */
[----:B------:R-:W-:Y:S01]  /*05e0*/  IMAD.IADD R3, R4, 0x1, -R3 ;  /* 0x0000000104037824 */ /* 0x000fe200078e0a03 */
[----:B------:R-:W-:Y:S01]  /*05f0*/  LOP3.LUT R7, R7, 0x3ffffffc, RZ, 0xc0, !PT ;  /* 0x3ffffffc07077812 */ /* 0x000fe200078ec0ff */
[----:B------:R-:W-:Y:S01]  /*0600*/  ULDC UR11, c[0x0][0x148] ;  /* 0x00005200000b7ab9 */ /* 0x000fe20000000800 */
[----:B------:R-:W-:-:S02]  /*0610*/  IMAD.MOV.U32 R17, RZ, RZ, 0x1 ;  /* 0x00000001ff117424 */ /* 0x000fc400078e00ff */
[----:B------:R-:W-:Y:S01]  /*0620*/  SHF.R.S32.HI R4, RZ, 0x1f, R3 ;  /* 0x0000001fff047819 */ /* 0x000fe20000011403 */
[----:B------:R-:W-:-:S03]  /*0630*/  IMAD.IADD R2, R2, 0x1, -R7 ;  /* 0x0000000102027824 */ /* 0x000fc600078e0a07 */
[----:B------:R-:W-:Y:S02]  /*0640*/  LEA.HI R4, R4, R3, RZ, 0x3 ;  /* 0x0000000304047211 */ /* 0x000fe400078f18ff */
[----:B0-----:R-:W-:Y:S02]  /*0650*/  I2FP.F32.U32 R5, UR13 ;  /* 0x0000000d00057c45 */ /* 0x001fe40008201000 */
[--C-:B-1----:R-:W-:Y:S02]  /*0660*/  SHF.R.S32.HI R0, RZ, 0x3, R4.reuse ;  /* 0x00000003ff007819 */ /* 0x102fe40000011404 */
[----:B--2---:R-:W-:Y:S01]  /*0670*/  ISETP.NE.OR P0, PT, R6, RZ, !P0 ;  /* 0x000000ff0600720c */ /* 0x004fe20004705670 */
[----:B------:R-:W-:Y:S01]  /*0680*/  FMUL R8, R5, UR4 ;  /* 0x0000000405087c20 */ /* 0x000fe20008400000 */
[----:B------:R-:W-:-:S04]  /*0690*/  SHF.R.S32.HI R5, RZ, 0x1f, R4 ;  /* 0x0000001fff057819 */ /* 0x000fc80000011404 */
[----:B------:R-:W-:Y:S01]  /*06a0*/  LEA.HI R5, R5, R0, RZ, 0x2 ;  /* 0x0000000005057211 */ /* 0x000fe200078f10ff */
[----:B------:R-:W0:Y:S03]  /*06b0*/  F2I.U32.TRUNC.NTZ R8, R8 ;  /* 0x0000000800087305 */ /* 0x000e26000020f000 */
[----:B------:R-:W-:-:S03]  /*06c0*/  LOP3.LUT R5, R5, 0xfffffffc, RZ, 0xc0, !PT ;  /* 0xfffffffc05057812 */ /* 0x000fc600078ec0ff */
[----:B------:R-:W-:Y:S01]  /*06d0*/  VOTEU.ALL UP0, P0 ;  /* 0x00000000003f7886 */ /* 0x000fe20000000000 */
[----:B------:R-:W-:Y:S01]  /*06e0*/  VOTEU.ALL UP1, P0 ;  /* 0x00000000003f7886 */ /* 0x000fe20000020000 */
[----:B------:R-:W-:Y:S01]  /*06f0*/  IMAD.IADD R5, R0, 0x1, -R5 ;  /* 0x0000000100057824 */ /* 0x000fe200078e0a05 */
[----:B---3--:R-:W-:Y:S02]  /*0700*/  I2FP.F32.U32 R0, UR10 ;  /* 0x0000000a00007c45 */ /* 0x008fe40008201000 */
[----:B------:R-:W1:Y:S01]  /*0710*/  @!UP0 S2UR UR7, SR_CgaCtaId ;  /* 0x00000000000789c3 */ /* 0x000e620000008800 */
[----:B------:R-:W-:Y:S01]  /*0720*/  IMAD R2, R2, 0x4, R5 ;  /* 0x0000000402027824 */ /* 0x000fe200078e0205 */
[----:B------:R-:W-:Y:S01]  /*0730*/  @!UP0 UMOV UR6, 0x400 ;  /* 0x0000040000068882 */ /* 0x000fe20000000000 */
[----:B------:R-:W-:Y:S01]  /*0740*/  FMUL R4, R0, UR5 ;  /* 0x0000000500047c20 */ /* 0x000fe20008400000 */
[----:B0-----:R-:W-:Y:S02]  /*0750*/  R2UR UR4, R8 ;  /* 0x00000000080472ca */ /* 0x001fe400000e0000 */
[----:B------:R-:W-:-:S03]  /*0760*/  LEA.HI R0, R2, R2, RZ, 0x1 ;  /* 0x0000000202007211 */ /* 0x000fc600078f08ff */
[----:B------:R-:W0:Y:S01]  /*0770*/  F2I.U32.TRUNC.NTZ R4, R4 ;  /* 0x0000000400047305 */ /* 0x000e22000020f000 */
[----:B------:R-:W-:-:S05]  /*0780*/  LOP3.LUT R5, R0, 0xfffffffe, RZ, 0xc0, !PT ;  /* 0xfffffffe00057812 */ /* 0x000fca00078ec0ff */
[----:B------:R-:W-:Y:S02]  /*0790*/  IMAD.IADD R5, R2, 0x1, -R5 ;  /* 0x0000000102057824 */ /* 0x000fe400078e0a05 */
[----:B------:R-:W-:-:S04]  /*07a0*/  UIADD3 UR4, -UR4, URZ, URZ ;  /* 0x0000003f04047290 */ /* 0x000fc8000fffe13f */
[----:B------:R-:W-:Y:S01]  /*07b0*/  UIMAD UR8, UR8, UR4, UR13 ;  /* 0x00000004080872a4 */ /* 0x000fe2000f8e020d */
[----:B0-----:R-:W-:Y:S02]  /*07c0*/  R2UR UR12, R4 ;  /* 0x00000000040c72ca */ /* 0x001fe400000e0000 */
[----:B------:R-:W-:Y:S01]  /*07d0*/  UMOV UR4, 0x20 ;  /* 0x0000002000047882 */ /* 0x000fe20000000000 */
[----:B------:R-:W0:Y:S02]  /*07e0*/  LDC R4, c[0x0][0x140] ;  /* 0x00005000ff047b82 */ /* 0x000e240000000800 */
[----:B------:R-:W-:Y:S01]  /*07f0*/  ISETP.NE.AND P3, PT, R5, UR8, PT ;  /* 0x0000000805007c0c */ /* 0x000fe2000bf65270 */
[----:B------:R-:W-:Y:S01]  /*0800*/  IMAD.SHL.U32 R5, R2, 0x4, RZ ;  /* 0x0000000402057824 */ /* 0x000fe200078e00ff */
[----:B------:R-:W-:-:S04]  /*0810*/  @!UP0 UIADD3 UR4, -UR4, 0x100000, URZ ;  /* 0x0010000004048890 */ /* 0x000fc8000fffe13f */
[----:B------:R-:W-:Y:S02]  /*0820*/  @!UP0 USHF.L.U32 UR5, UR4, 0xb, URZ ;  /* 0x0000000b04058899 */ /* 0x000fe4000800063f */
[----:B------:R-:W-:Y:S02]  /*0830*/  @!UP0 USHF.L.U32 UR4, UR4, 0x1, URZ ;  /* 0x0000000104048899 */ /* 0x000fe4000800063f */
[----:B-1----:R-:W-:Y:S01]  /*0840*/  @!UP0 ULEA UR6, UR7, UR6, 0x18 ;  /* 0x0000000607068291 */ /* 0x002fe2000f8ec03f */
[----:B------:R-:W-:Y:S01]  /*0850*/  LOP3.LUT R9, R2, 0xc, R5, 0x78, !PT ;  /* 0x0000000c02097812 */ /* 0x000fe200078e7805 */
[----:B------:R-:W-:Y:S01]  /*0860*/  VOTEU.ALL UP0, P0 ;  /* 0x00000000003f7886 */ /* 0x000fe20000000000 */
[----:B------:R-:W-:Y:S01]  /*0870*/  LOP3.LUT P0, RZ, R3, 0x7, RZ, 0xc0, !PT ;  /* 0x0000000703ff7812 */ /* 0x000fe2000780c0ff */
[----:B------:R-:W-:Y:S02]  /*0880*/  UIADD3 UR12, -UR12, URZ, URZ ;  /* 0x0000003f0c0c7290 */ /* 0x000fe4000fffe13f */
[----:B------:R1:W-:Y:S01]  /*0890*/  STL [R1+0x90], R9 ;  /* 0x0000900901007387 */ /* 0x0003e20000100800 */
[----:B------:R-:W-:-:S02]  /*08a0*/  ISETP.LT.U32.AND P0, PT, R9, 0x2, !P0 ;  /* 0x000000020900780c */ /* 0x000fc40004701070 */
[----:B------:R-:W-:Y:S01]  /*08b0*/  @P3 LEA.HI R0, R9, R9, RZ, 0x1 ;  /* 0x0000000909003211 */ /* 0x000fe200078f08ff */
[----:B------:R-:W2:Y:S02]  /*08c0*/  FENCE.VIEW.ASYNC.S ;  /* 0x00000000000073c6 */ /* 0x000ea40000000000 */
[----:B--2---:R-:W2:Y:S01]  /*08d0*/  @!UP0 SYNCS.EXCH.64 URZ, [UR6+0xe0], UR4 ;  /* 0x0000e004063f85b2 */ /* 0x004ea20008000100 */
[----:B------:R-:W-:Y:S02]  /*08e0*/  @P3 SHF.R.S32.HI R0, RZ, 0x1, R0 ;  /* 0x00000001ff003819 */ /* 0x000fe40000011400 */
[----:B0-----:R-:W-:Y:S01]  /*08f0*/  ISETP.EQ.U32.AND P2, PT, R4, 0x1, PT ;  /* 0x000000010400780c */ /* 0x001fe20003f42070 */
[----:B------:R0:W3:Y:S01]  /*0900*/  @!UP1 SYNCS.EXCH.64 URZ, [UR6+0xe8], UR4 ;  /* 0x0000e804063f95b2 */ /* 0x0000e20008000100 */
[----:B------:R-:W-:Y:S01]  /*0910*/  NOP ;  /* 0x0000000000007918 */ /* 0x000fe20000000000 */
[----:B0-----:R-:W-:-:S06]  /*0920*/  UIMAD UR4, UR11, UR12, UR10 ;  /* 0x0000000c0b0472a4 */ /* 0x001fcc000f8e020a */
[----:B------:R-:W-:Y:S02]  /*0930*/  @P3 ISETP.NE.AND P4, PT, R0, UR4, PT ;  /* 0x0000000400003c0c */ /* 0x000fe4000bf85270 */
[----:B------:R-:W-:Y:S02]  /*0940*/  SEL R0, RZ, 0x1, !P0 ;  /* 0x00000001ff007807 */ /* 0x000fe40004000000 */
[----:B------:R-:W-:-:S04]  /*0950*/  @P3 SEL R17, RZ, 0x1, P4 ;  /* 0x00000001ff113807 */ /* 0x000fc80002000000 */
[----:B------:R-:W-:Y:S01]  /*0960*/  LOP3.LUT R17, R17, R0, RZ, 0xc0, !PT ;  /* 0x0000000011117212 */ /* 0x000fe200078ec0ff */
[----:B-12---:R-:W-:Y:S06]  /*0970*/  @!P2 BRA `(.L_x_4) ;  /* 0x000000000008a947 */ /* 0x006fec0003800000 */
[----:B---34-:R-:W-:Y:S01]  /*0980*/  UCGABAR_ARV ;  /* 0x00000000000079c7 */ /* 0x018fe20008000000 */
[----:B------:R-:W-:Y:S05]  /*0990*/  BRA `(.L_x_5) ;  /* 0x0000000000047947 */ /* 0x000fea0003800000 */
.L_x_4:
[----:B---34-:R-:W-:Y:S01]  /*09a0*/  NOP ;  /* 0x0000000000007918 */ /* 0x018fe20000000000 */
.L_x_5:
[----:B------:R-:W-:Y:S01]  /*09b0*/  ULDC UR4, c[0x0][0x65c] ;  /* 0x0001970000047ab9 */ /* 0x000fe20000000800 */
[----:B------:R-:W-:Y:S01]  /*09c0*/  UMOV UR5, URZ ;  /* 0x0000003f00057c82 */ /* 0x000fe20008000000 */
[----:B------:R-:W-:-:S03]  /*09d0*/  UISETP.NE.AND UP0, UPT, UR4, 0x1, UPT ;  /* 0x000000010400788c */ /* 0x000fc6000bf05270 */
[----:B------:R-:W-:Y:S01]  /*09e0*/  UMOV UR4, UR13 ;  /* 0x0000000d00047c82 */ /* 0x000fe20008000000 */
[----:B------:R-:W-:Y:S02]  /*09f0*/  UP2UR UR39, UPR, URZ, 0x1 ;  /* 0x000000013f277883 */ /* 0x000fe40008000000 */
[----:B------:R-:W-:Y:S02]  /*0a00*/  PLOP3.LUT P0, PT, PT, PT, UP0, 0x80, 0x0 ;  /* 0x000000000000781c */ /* 0x000fe40003f0f008 */
[----:B------:R-:W-:Y:S02]  /*0a10*/  PLOP3.LUT P3, PT, PT, PT, UP0, 0x80, 0x0 ;  /* 0x000000000000781c */ /* 0x000fe40003f6f008 */
[----:B------:R-:W-:Y:S01]  /*0a20*/  PLOP3.LUT P5, PT, PT, PT, UP0, 0x80, 0x0 ;  /* 0x000000000000781c */ /* 0x000fe20003faf008 */
[----:B------:R-:W-:Y:S01]  /*0a30*/  @UP0 ULDC UR14, c[0x0][0x10] ;  /* 0x00000400000e0ab9 */ /* 0x000fe20000000800 */
[----:B------:R-:W-:Y:S01]  /*0a40*/  @UP0 UMOV UR6, UR10 ;  /* 0x0000000a00060c82 */ /* 0x000fe20008000000 */
[----:B------:R-:W-:Y:S01]  /*0a50*/  @UP0 UMOV UR7, URZ ;  /* 0x0000003f00070c82 */ /* 0x000fe20008000000 */
[----:B------:R-:W-:Y:S01]  /*0a60*/  PLOP3.LUT P4, PT, PT, PT, UP0, 0x80, 0x0 ;  /* 0x000000000000781c */ /* 0x000fe20003f8f008 */
[----:B------:R-:W-:-:S03]  /*0a70*/  @UP0 UIMAD.WIDE.U32 UR14, UR13, UR14, UR6 ;  /* 0x0000000e0d0e02a5 */ /* 0x000fc6000f8e0006 */
[----:B------:R-:W-:Y:S01]  /*0a80*/  @!UP0 ULDC UR7, c[0x0][0xc] ;  /* 0x0000030000078ab9 */ /* 0x000fe20000000800 */
[----:B------:R-:W-:Y:S01]  /*0a90*/  @UP0 UMOV UR6, URZ ;  /* 0x0000003f00060c82 */ /* 0x000fe20008000000 */
[----:B------:R-:W-:Y:S01]  /*0aa0*/  @!UP0 UIMAD.WIDE.U32 UR4, UR10, UR7, UR4 ;  /* 0x000000070a0482a5 */ /* 0x000fe2000f8e0004 */
[----:B------:R-:W-:Y:S01]  /*0ab0*/  IMAD.U32 R2, RZ, RZ, UR14 ;  /* 0x0000000eff027e24 */ /* 0x000fe2000f8e00ff */
[----:B------:R-:W-:Y:S02]  /*0ac0*/  @UP0 UIADD3 UR6, UR15, UR6, URZ ;  /* 0x000000060f060290 */ /* 0x000fe4000fffe03f */
[----:B------:R-:W-:Y:S02]  /*0ad0*/  IMAD.U32 R3, RZ, RZ, UR15 ;  /* 0x0000000fff037e24 */ /* 0x000fe4000f8e00ff */
[----:B------:R-:W-:Y:S02]  /*0ae0*/  @P0 IMAD.MOV.U32 R7, RZ, RZ, R2 ;  /* 0x000000ffff070224 */ /* 0x000fe400078e0002 */
[----:B------:R-:W-:-:S02]  /*0af0*/  IMAD.U32 R5, RZ, RZ, UR5 ;  /* 0x00000005ff057e24 */ /* 0x000fc4000f8e00ff */
[----:B------:R-:W-:Y:S02]  /*0b00*/  IMAD.U32 R2, RZ, RZ, UR4 ;  /* 0x00000004ff027e24 */ /* 0x000fe4000f8e00ff */
[----:B------:R-:W-:Y:S02]  /*0b10*/  @P3 IMAD.U32 R6, RZ, RZ, UR6 ;  /* 0x00000006ff063e24 */ /* 0x000fe4000f8e00ff */
[----:B------:R-:W-:Y:S02]  /*0b20*/  @!P5 IMAD.MOV.U32 R6, RZ, RZ, R5 ;  /* 0x000000ffff06d224 */ /* 0x000fe400078e0005 */
[----:B------:R-:W-:Y:S02]  /*0b30*/  @!P4 IMAD.MOV.U32 R7, RZ, RZ, R2 ;  /* 0x000000ffff07c224 */ /* 0x000fe400078e0002 */
[----:B------:R-:W-:Y:S01]  /*0b40*/  IMAD.U32 R3, RZ, RZ, UR5 ;  /* 0x00000005ff037e24 */ /* 0x000fe2000f8e00ff */
[----:B------:R0:W-:Y:S01]  /*0b50*/  STL [R1+0xa0], R6 ;  /* 0x0000a00601007387 */ /* 0x0001e20000100800 */
[----:B------:R-:W-:-:S03]  /*0b60*/  IMAD.U32 R4, RZ, RZ, UR4 ;  /* 0x00000004ff047e24 */ /* 0x000fc6000f8e00ff */
[----:B------:R0:W-:Y:S01]  /*0b70*/  STL [R1+0xa4], R7 ;  /* 0x0000a40701007387 */ /* 0x0001e20000100800 */
[----:B------:R-:W-:Y:S05]  /*0b80*/  @!P2 BRA `(.L_x_6) ;  /* 0x00000000000ca947 */ /* 0x000fea0003800000 */
[----:B------:R-:W-:Y:S01]  /*0b90*/  UCGABAR_WAIT ;  /* 0x0000000000007dc7 */ /* 0x000fe20008000000 */
[----:B------:R-:W-:Y:S01]  /*0ba0*/  CCTL.IVALL ;  /* 0x00000000ff00798f */ /* 0x000fe20002000000 */
[----:B------:R-:W-:Y:S05]  /*0bb0*/  BRA `(.L_x_7) ;  /* 0x0000000000047947 */ /* 0x000fea0003800000 */
.L_x_6:
[----:B------:R-:W-:Y:S06]  /*0bc0*/  BAR.SYNC.DEFER_BLOCKING 0x0 ;  /* 0x0000000000007b1d */ /* 0x000fec0000010000 */
.L_x_7:
[----:B------:R-:W-:Y:S05]  /*0bd0*/  @!P1 BRA `(.L_x_8) ;  /* 0x0000012800189947 */ /* 0x000fea0003800000 */
[----:B------:R-:W-:-:S06]  /*0be0*/  UISETP.GT.U32.AND UP0, UPT, UR16, 0x1, UPT ;  /* 0x000000011000788c */ /* 0x000fcc000bf04070 */
[----:B------:R-:W-:-:S13]  /*0bf0*/  PLOP3.LUT P0, PT, PT, PT, UP0, 0x80, 0x0 ;  /* 0x000000000000781c */ /* 0x000fda0003f0f008 */
[----:B------:R-:W-:Y:S05]  /*0c00*/  @P0 EXIT ;  /* 0x000000000000094d */ /* 0x000fea0003800000 */
[----:B------:R-:W-:Y:S01]  /*0c10*/  ULDC.64 UR4, c[0x0][0x650] ;  /* 0x0001940000047ab9 */ /* 0x000fe20000000a00 */
[----:B------:R-:W-:Y:S01]  /*0c20*/  UMOV UR40, 0xffffffff ;  /* 0xffffffff00287882 */ /* 0x000fe20000000000 */
[----:B------:R-:W-:Y:S01]  /*0c30*/  ISETP.GE.U32.AND P0, PT, R7, UR4, PT ;  /* 0x0000000407007c0c */ /* 0x000fe2000bf06070 */
[----:B------:R-:W-:Y:S01]  /*0c40*/  UMOV UR41, 0xffffffff ;  /* 0xffffffff00297882 */ /* 0x000fe20000000000 */
[----:B------:R-:W-:Y:S01]  /*0c50*/  UMOV UR42, 0xffffffff ;  /* 0xffffffff002a7882 */ /* 0x000fe20000000000 */
[----:B------:R-:W-:Y:S02]  /*0c60*/  PRMT R0, RZ, 0x7610, R0 ;  /* 0x00007610ff007816 */ /* 0x000fe40000000000 */
[----:B------:R-:W-:-:S13]  /*0c70*/  ISETP.GE.U32.AND.EX P0, PT, R6, UR5, PT, P0 ;  /* 0x0000000506007c0c */ /* 0x000fda000bf06100 */
[----:B------:R-:W-:Y:S05]  /*0c80*/  @P0 BRA `(.L_x_9) ;  /* 0x0000000400480947 */ /* 0x000fea0003800000 */
[----:B------:R-:W-:Y:S01]  /*0c90*/  ULDC.64 UR16, c[0x0][0x628] ;  /* 0x00018a0000107ab9 */ /* 0x000fe20000000a00 */
[C---:B------:R-:W-:Y:S01]  /*0ca0*/  R2UR UR19, R7.reuse ;  /* 0x00000000071372ca */ /* 0x040fe200000e0000 */
[----:B------:R-:W-:Y:S01]  /*0cb0*/  ULDC UR18, c[0x0][0x630] ;  /* 0x00018c0000127ab9 */ /* 0x000fe20000000800 */
[----:B------:R-:W-:Y:S02]  /*0cc0*/  ISETP.NE.U32.AND P0, PT, RZ, UR16, PT ;  /* 0x00000010ff007c0c */ /* 0x000fe4000bf05070 */
[----:B------:R-:W-:Y:S02]  /*0cd0*/  R2UR UR4, R7 ;  /* 0x00000000070472ca */ /* 0x000fe400000e0000 */
[----:B------:R-:W-:Y:S02]  /*0ce0*/  ISETP.NE.AND.EX P0, PT, RZ, UR17, PT, P0 ;  /* 0x00000011ff007c0c */ /* 0x000fe4000bf05300 */
[----:B------:R-:W-:-:S11]  /*0cf0*/  R2UR UR5, R6 ;  /* 0x00000000060572ca */ /* 0x000fd600000e0000 */
[----:B------:R-:W-:Y:S05]  /*0d00*/  @!P0 BRA `(.L_x_10) ;  /* 0x0000000000308947 */ /* 0x000fea0003800000 */
[----:B------:R-:W-:Y:S01]  /*0d10*/  R2UR UR4, R7 ;  /* 0x00000000070472ca */ /* 0x000fe200000e0000 */
[----:B------:R-:W-:Y:S01]  /*0d20*/  ULDC UR9, c[0x0][0x634] ;  /* 0x00018d0000097ab9 */ /* 0x000fe20000000800 */
[----:B------:R-:W-:-:S11]  /*0d30*/  R2UR UR13, R6 ;  /* 0x00000000060d72ca */ /* 0x000fd600000e0000 */
[----:B------:R-:W-:-:S04]  /*0d40*/  UIADD3 UR9, UP0, UR4, UR9, URZ ;  /* 0x0000000904097290 */ /* 0x000fc8000ff1e03f */
[----:B------:R-:W-:-:S04]  /*0d50*/  UIADD3.X UR13, URZ, UR13, URZ, UP0, !UPT ;  /* 0x0000000d3f0d7290 */ /* 0x000fc800087fe43f */
[----:B------:R-:W-:-:S04]  /*0d60*/  UIMAD.WIDE.U32 UR4, UR13, UR16, URZ ;  /* 0x000000100d0472a5 */ /* 0x000fc8000f8e003f */
[----:B------:R-:W-:Y:S02]  /*0d70*/  UIMAD.WIDE.U32 UR6, UP0, UR9, UR17, UR4 ;  /* 0x00000011090672a5 */ /* 0x000fe4000f800004 */
[----:B------:R-:W-:Y:S02]  /*0d80*/  UIMAD.WIDE.U32 UR4, UR9, UR16, URZ ;  /* 0x00000010090472a5 */ /* 0x000fe4000f8e003f */
[----:B------:R-:W-:Y:S02]  /*0d90*/  UIADD3.X UR15, URZ, URZ, URZ, UP0, !UPT ;  /* 0x0000003f3f0f7290 */ /* 0x000fe400087fe43f */
[----:B------:R-:W-:Y:S01]  /*0da0*/  UIADD3 URZ, UP0, UR5, UR6, URZ ;  /* 0x00000006053f7290 */ /* 0x000fe2000ff1e03f */
[----:B------:R-:W-:-:S03]  /*0db0*/  UMOV UR14, UR7 ;  /* 0x00000007000e7c82 */ /* 0x000fc60008000000 */
[----:B------:R-:W-:-:S12]  /*0dc0*/  UIMAD.WIDE.U32.X UR4, UR13, UR17, UR14, UP0 ;  /* 0x000000110d0472a5 */ /* 0x000fd800080e040e */
.L_x_10:
[----:B------:R-:W-:Y:S01]  /*0dd0*/  USHF.R.U64 UR42, UR4, UR18, UR5 ;  /* 0x00000012042a7299 */ /* 0x000fe20008001205 */
[----:B------:R-:W-:Y:S01]  /*0de0*/  R2UR UR7, R6 ;  /* 0x00000000060772ca */ /* 0x000fe200000e0000 */
[----:B------:R-:W-:Y:S02]  /*0df0*/  USHF.R.U32.HI UR4, URZ, UR18, UR5 ;  /* 0x000000123f047299 */ /* 0x000fe40008011605 */
[----:B------:R-:W-:Y:S01]  /*0e00*/  UIADD3 UR5, UP0, URZ, -UR42, URZ ;  /* 0x8000002a3f057290 */ /* 0x000fe2000ff1e03f */
[----:B------:R-:W-:Y:S01]  /*0e10*/  ULDC.64 UR14, c[0x0][0x620] ;  /* 0x00018800000e7ab9 */ /* 0x000fe20000000a00 */
[----:B------:R-:W-:Y:S02]  /*0e20*/  UMOV UR6, UR19 ;  /* 0x0000001300067c82 */ /* 0x000fe40008000000 */
[----:B------:R-:W-:Y:S01]  /*0e30*/  UIADD3.X UR4, URZ, ~UR4, URZ, UP0, !UPT ;  /* 0x800000043f047290 */ /* 0x000fe200087fe43f */
[----:B------:R-:W-:Y:S01]  /*0e40*/  ULDC UR9, c[0x0][0x618] ;  /* 0x0001860000097ab9 */ /* 0x000fe20000000800 */
[----:B------:R-:W-:-:S02]  /*0e50*/  UIMAD UR12, UR11, UR12, UR10 ;  /* 0x0000000c0b0c72a4 */ /* 0x000fc4000f8e020a */
[----:B------:R-:W-:Y:S02]  /*0e60*/  UIMAD UR4, UR4, UR14, URZ ;  /* 0x0000000e040472a4 */ /* 0x000fe4000f8e023f */
[----:B------:R-:W-:Y:S02]  /*0e70*/  UIMAD.WIDE.U32 UR6, UR5, UR14, UR6 ;  /* 0x0000000e050672a5 */ /* 0x000fe4000f8e0006 */
[----:B------:R-:W-:Y:S01]  /*0e80*/  UIMAD UR4, UR5, UR15, UR4 ;  /* 0x0000000f050472a4 */ /* 0x000fe2000f8e0204 */
[----:B------:R-:W-:Y:S01]  /*0e90*/  ULDC UR10, c[0x0][0x608] ;  /* 0x00018200000a7ab9 */ /* 0x000fe20000000800 */
[----:B------:R-:W-:Y:S02]  /*0ea0*/  ULDC UR18, c[0x0][0x658] ;  /* 0x0001960000127ab9 */ /* 0x000fe40000000800 */
[----:B------:R-:W-:Y:S01]  /*0eb0*/  UIADD3 UR7, UR7, UR4, URZ ;  /* 0x0000000407077290 */ /* 0x000fe2000fffe03f */
[----:B------:R-:W-:Y:S02]  /*0ec0*/  UMOV UR11, 0xffffffff ;  /* 0xffffffff000b7882 */ /* 0x000fe40000000000 */
[----:B------:R-:W-:Y:S01]  /*0ed0*/  ULDC.64 UR4, c[0x0][0x640] ;  /* 0x0001900000047ab9 */ /* 0x000fe20000000a00 */
[----:B------:R-:W-:Y:S01]  /*0ee0*/  USHF.R.U64 UR16, UR6, UR9, UR7 ;  /* 0x0000000906107299 */ /* 0x000fe20008001207 */
[----:B------:R-:W-:Y:S01]  /*0ef0*/  ISETP.NE.U32.AND P0, PT, RZ, UR4, PT ;  /* 0x00000004ff007c0c */ /* 0x000fe2000bf05070 */
[----:B------:R-:W-:-:S02]  /*0f00*/  USHF.R.U32.HI UR7, URZ, UR9, UR7 ;  /* 0x000000093f077299 */ /* 0x000fc40008011607 */
[----:B------:R-:W-:Y:S01]  /*0f10*/  USHF.L.U32 UR6, UR11, UR18, URZ ;  /* 0x000000120b067299 */ /* 0x000fe2000800063f */
[----:B------:R-:W-:Y:S01]  /*0f20*/  ISETP.NE.AND.EX P0, PT, RZ, UR5, PT, P0 ;  /* 0x00000005ff007c0c */ /* 0x000fe2000bf05300 */
[----:B------:R-:W-:Y:S02]  /*0f30*/  USHF.R.U64 UR22, UR16, UR10, UR7 ;  /* 0x0000000a10167299 */ /* 0x000fe40008001207 */
[----:B------:R-:W-:Y:S02]  /*0f40*/  USHF.R.U32.HI UR7, URZ, UR10, UR7 ;  /* 0x0000000a3f077299 */ /* 0x000fe40008011607 */
[----:B------:R-:W-:Y:S02]  /*0f50*/  UISETP.NE.AND UP1, UPT, UR39, URZ, UPT ;  /* 0x0000003f2700728c */ /* 0x000fe4000bf25270 */
[----:B------:R-:W-:Y:S01]  /*0f60*/  USHF.R.U64 UR23, UR22, UR18, UR7 ;  /* 0x0000001216177299 */ /* 0x000fe20008001207 */
[----:B------:R-:W-:Y:S01]  /*0f70*/  ULDC UR17, c[0x0][0x600] ;  /* 0x0001800000117ab9 */ /* 0x000fe20000000800 */
[----:B------:R-:W-:-:S02]  /*0f80*/  ULOP3.LUT UR13, URZ, UR6, URZ, 0x33, !UPT ;  /* 0x000000063f0d7292 */ /* 0x000fc4000f8e333f */
[----:B------:R-:W-:Y:S02]  /*0f90*/  UIADD3 UR15, UR17, -0x1, URZ ;  /* 0xffffffff110f7890 */ /* 0x000fe4000fffe03f */
[----:B------:R-:W-:Y:S02]  /*0fa0*/  USEL UR12, UR8, UR12, !UP1 ;  /* 0x0000000c080c7287 */ /* 0x000fe4000c800000 */
[----:B------:R-:W-:Y:S01]  /*0fb0*/  USHF.R.U32.HI UR7, URZ, UR18, UR7 ;  /* 0x000000123f077299 */ /* 0x000fe20008011607 */
[----:B------:R-:W-:Y:S01]  /*0fc0*/  ULDC UR19, c[0x0][0x648] ;  /* 0x0001920000137ab9 */ /* 0x000fe20000000800 */
[----:B------:R-:W-:Y:S01]  /*0fd0*/  ULDC UR20, c[0x0][0x638] ;  /* 0x00018e0000147ab9 */ /* 0x000fe20000000800 */
[----:B------:R-:W-:Y:S01]  /*0fe0*/  UMOV UR21, 0x1 ;  /* 0x0000000100157882 */ /* 0x000fe20000000000 */
[----:B------:R-:W-:Y:S01]  /*0ff0*/  UMOV UR6, UR23 ;  /* 0x0000001700067c82 */ /* 0x000fe20008000000 */
[----:B------:R-:W-:Y:S07]  /*1000*/  @!P0 BRA `(.L_x_11) ;  /* 0x0000000000308947 */ /* 0x000fee0003800000 */
[----:B------:R-:W-:Y:S02]  /*1010*/  ULDC UR10, c[0x0][0x64c] ;  /* 0x00019300000a7ab9 */ /* 0x000fe40000000800 */
        /* <DEDUP_REMOVED lines=8> */
[----:B------:R-:W-:-:S07]  /*10a0*/  UIMAD.WIDE.U32.X UR4, UR14, UR5, UR10, UP0 ;  /* 0x000000050e0472a5 */ /* 0x000fce00080e040a */
[----:B------:R-:W-:Y:S01]  /*10b0*/  UMOV UR6, UR4 ;  /* 0x0000000400067c82 */ /* 0x000fe20008000000 */
[----:B------:R-:W-:-:S05]  /*10c0*/  UMOV UR7, UR5 ;  /* 0x0000000500077c82 */ /* 0x000fca0008000000 */
.L_x_11:
[----:B------:R-:W-:Y:S01]  /*10d0*/  USHF.R.U64 UR5, UR6, UR19, UR7 ;  /* 0x0000001306057299 */ /* 0x000fe20008001207 */
[----:B------:R-:W-:Y:S01]  /*10e0*/  IMAD.MOV.U32 R0, RZ, RZ, 0x1 ;  /* 0x00000001ff007424 */ /* 0x000fe200078e00ff */
[----:B------:R-:W-:Y:S02]  /*10f0*/  USHF.L.U32 UR4, UR21, UR18, URZ ;  /* 0x0000001215047299 */ /* 0x000fe4000800063f */
[----:B------:R-:W-:Y:S02]  /*1100*/  ULOP3.LUT UR13, UR22, UR13, URZ, 0xc0, !UPT ;  /* 0x0000000d160d7292 */ /* 0x000fe4000f8ec03f */
[----:B------:R-:W-:Y:S02]  /*1110*/  UIADD3 UR6, -UR5, URZ, URZ ;  /* 0x0000003f05067290 */ /* 0x000fe4000fffe13f */
[----:B------:R-:W-:Y:S02]  /*1120*/  UIMAD UR13, UR4, UR5, UR13 ;  /* 0x00000005040d72a4 */ /* 0x000fe4000f8e020d */
[----:B------:R-:W-:-:S02]  /*1130*/  ULOP3.LUT UR15, UR16, UR15, URZ, 0xc0, !UPT ;  /* 0x0000000f100f7292 */ /* 0x000fc4000f8ec03f */
[----:B------:R-:W-:Y:S01]  /*1140*/  UIMAD UR4, UR6, UR20, UR23 ;  /* 0x00000014060472a4 */ /* 0x000fe2000f8e0217 */
[----:B------:R-:W-:Y:S01]  /*1150*/  ULDC UR5, c[0x0][0x610] ;  /* 0x0001840000057ab9 */ /* 0x000fe20000000800 */
[----:B------:R-:W-:Y:S02]  /*1160*/  UISETP.NE.AND UP0, UPT, UR39, URZ, UPT ;  /* 0x0000003f2700728c */ /* 0x000fe4000bf05270 */
[----:B------:R-:W-:Y:S02]  /*1170*/  UIMAD UR12, UR13, UR5, UR12 ;  /* 0x000000050d0c72a4 */ /* 0x000fe4000f8e020c */
[----:B------:R-:W-:-:S04]  /*1180*/  UIMAD UR4, UR4, UR17, UR15 ;  /* 0x00000011040472a4 */ /* 0x000fc8000f8e020f */
[----:B------:R-:W-:Y:S02]  /*1190*/  USEL UR41, UR4, UR12, !UP0 ;  /* 0x0000000c04297287 */ /* 0x000fe4000c000000 */
[----:B------:R-:W-:-:S12]  /*11a0*/  USEL UR40, UR12, UR4, !UP0 ;  /* 0x000000040c287287 */ /* 0x000fd8000c000000 */
.L_x_9:
[----:B------:R-:W-:-:S08]  /*11b0*/  NOP ;  /* 0x0000000000007918 */ /* 0x000fd00000000000 */
[----:B------:R-:W1:Y:S02]  /*11c0*/  USETMAXREG.TRY_ALLOC.CTAPOOL UP0, 0xf0 ;  /* 0x000000f0000079c8 */ /* 0x000e640008000600 */
[----:B-1----:R-:W-:-:S13]  /*11d0*/  PLOP3.LUT P0, PT, PT, PT, UP0, 0x80, 0x0 ;  /* 0x000000000000781c */ /* 0x002fda0003f0f008 */
[----:B------:R-:W-:Y:S05]  /*11e0*/  @!P0 BRA `(.L_x_9) ;  /* 0xfffffffc00f08947 */ /* 0x000fea000383ffff */
[----:B------:R-:W-:Y:S01]  /*11f0*/  ULDC.64 UR4, c[0x0][0x598] ;  /* 0x0001660000047ab9 */ /* 0x000fe20000000a00 */
[----:B------:R-:W-:Y:S01]  /*1200*/  ULDC.64 UR46, c[0x0][0x208] ;  /* 0x00008200002e7ab9 */ /* 0x000fe20000000a00 */
[----:B------:R-:W-:-:S04]  /*1210*/  ISETP.NE.U32.AND P0, PT, RZ, UR4, PT ;  /* 0x00000004ff007c0c */ /* 0x000fc8000bf05070 */
[----:B------:R-:W-:-:S13]  /*1220*/  ISETP.NE.AND.EX P0, PT, RZ, UR5, PT, P0 ;  /* 0x00000005ff007c0c */ /* 0x000fda000bf05300 */
[----:B------:R-:W-:Y:S05]  /*1230*/  @!P0 BRA `(.L_x_12) ;  /* 0x00000000001c8947 */ /* 0x000fea0003800000 */
[----:B------:R-:W1:Y:S02]  /*1240*/  LDC.64 R2, c[0x0][0x598] ;  /* 0x00016600ff027b82 */ /* 0x000e640000000a00 */
[----:B-1----:R-:W2:Y:S02]  /*1250*/  LDG.E.64 R2, desc[UR46][R2.64] ;  /* 0x0000002e02027981 */ /* 0x002ea4000c1e1b00 */
[----:B--2---:R-:W-:-:S04]  /*1260*/  ISETP.NE.U32.AND P0, PT, R2, RZ, PT ;  /* 0x000000ff0200720c */ /* 0x004fc80003f05070 */
[----:B------:R-:W-:-:S13]  /*1270*/  ISETP.NE.AND.EX P0, PT, R3, RZ, PT, P0 ;  /* 0x000000ff0300720c */ /* 0x000fda0003f05300 */
[----:B------:R-:W-:Y:S05]  /*1280*/  @!P0 BRA `(.L_x_12) ;  /* 0x0000000000088947 */ /* 0x000fea0003800000 */
[----:B------:R1:W5:Y:S01]  /*1290*/  LD.E R2, desc[UR46][R2.64] ;  /* 0x0000002e02027980 */ /* 0x000362000c101900 */
[----:B------:R-:W-:Y:S05]  /*12a0*/  BRA `(.L_x_13) ;  /* 0x0000000000247947 */ /* 0x000fea0003800000 */
.L_x_12:
[----:B------:R-:W-:Y:S02]  /*12b0*/  ULDC.64 UR4, c[0x0][0x588] ;  /* 0x0001620000047ab9 */ /* 0x000fe40000000a00 */
[----:B------:R-:W-:-:S04]  /*12c0*/  ISETP.NE.U32.AND P0, PT, RZ, UR4, PT ;  /* 0x00000004ff007c0c */ /* 0x000fc8000bf05070 */
[----:B------:R-:W-:-:S13]  /*12d0*/  ISETP.NE.AND.EX P0, PT, RZ, UR5, PT, P0 ;  /* 0x00000005ff007c0c */ /* 0x000fda000bf05300 */
[----:B------:R-:W-:Y:S05]  /*12e0*/  @!P0 BRA `(.L_x_14) ;  /* 0x00000000000c8947 */ /* 0x000fea0003800000 */
[----:B------:R-:W1:Y:S02]  /*12f0*/  LDC.64 R2, c[0x0][0x588] ;  /* 0x00016200ff027b82 */ /* 0x000e640000000a00 */
[----:B-1----:R2:W5:Y:S01]  /*1300*/  LDG.E R2, desc[UR46][R2.64] ;  /* 0x0000002e02027981 */ /* 0x002562000c1e1900 */
[----:B------:R-:W-:Y:S05]  /*1310*/  BRA `(.L_x_13) ;  /* 0x0000000000087947 */ /* 0x000fea0003800000 */
.L_x_14:
[----:B------:R-:W-:Y:S02]  /*1320*/  ULDC UR4, c[0x0][0x580] ;  /* 0x0001600000047ab9 */ /* 0x000fe40000000800 */
[----:B------:R-:W-:-:S07]  /*1330*/  IMAD.U32 R2, RZ, RZ, UR4 ;  /* 0x00000004ff027e24 */ /* 0x000fce000f8e00ff */
.L_x_13:
[----:B------:R-:W-:Y:S02]  /*1340*/  ULDC.64 UR4, c[0x0][0x5a0] ;  /* 0x0001680000047ab9 */ /* 0x000fe40000000a00 */
[----:B------:R-:W-:-:S04]  /*1350*/  ISETP.NE.U32.AND P0, PT, RZ, UR4, PT ;  /* 0x00000004ff007c0c */ /* 0x000fc8000bf05070 */
[----:B------:R-:W-:-:S13]  /*1360*/  ISETP.NE.AND.EX P0, PT, RZ, UR5, PT, P0 ;  /* 0x00000005ff007c0c */ /* 0x000fda000bf05300 */
[----:B------:R-:W-:Y:S05]  /*1370*/  @!P0 BRA `(.L_x_15) ;  /* 0x00000000001c8947 */ /* 0x000fea0003800000 */
[----:B------:R-:W3:Y:S02]  /*1380*/  LDC.64 R4, c[0x0][0x5a0] ;  /* 0x00016800ff047b82 */ /* 0x000ee40000000a00 */
[----:B---3--:R-:W3:Y:S02]  /*1390*/  LDG.E.64 R4, desc[UR46][R4.64] ;  /* 0x0000002e04047981 */ /* 0x008ee4000c1e1b00 */
[----:B---3--:R-:W-:-:S04]  /*13a0*/  ISETP.NE.U32.AND P0, PT, R4, RZ, PT ;  /* 0x000000ff0400720c */ /* 0x008fc80003f05070 */
[----:B------:R-:W-:-:S13]  /*13b0*/  ISETP.NE.AND.EX P0, PT, R5, RZ, PT, P0 ;  /* 0x000000ff0500720c */ /* 0x000fda0003f05300 */
[----:B------:R-:W-:Y:S05]  /*13c0*/  @!P0 BRA `(.L_x_15) ;  /* 0x0000000000088947 */ /* 0x000fea0003800000 */
[----:B------:R3:W5:Y:S01]  /*13d0*/  LD.E R16, desc[UR46][R4.64] ;  /* 0x0000002e04107980 */ /* 0x000762000c101900 */
[----:B------:R-:W-:Y:S05]  /*13e0*/  BRA `(.L_x_16) ;  /* 0x0000000000247947 */ /* 0x000fea0003800000 */
.L_x_15:
[----:B------:R-:W-:Y:S02]  /*13f0*/  ULDC.64 UR4, c[0x0][0x590] ;  /* 0x0001640000047ab9 */ /* 0x000fe40000000a00 */
[----:B------:R-:W-:-:S04]  /*1400*/  ISETP.NE.U32.AND P0, PT, RZ, UR4, PT ;  /* 0x00000004ff007c0c */ /* 0x000fc8000bf05070 */
[----:B------:R-:W-:-:S13]  /*1410*/  ISETP.NE.AND.EX P0, PT, RZ, UR5, PT, P0 ;  /* 0x00000005ff007c0c */ /* 0x000fda000bf05300 */
[----:B------:R-:W-:Y:S05]  /*1420*/  @!P0 BRA `(.L_x_17) ;  /* 0x00000000000c8947 */ /* 0x000fea0003800000 */
[----:B------:R-:W3:Y:S02]  /*1430*/  LDC.64 R4, c[0x0][0x590] ;  /* 0x00016400ff047b82 */ /* 0x000ee40000000a00 */
[----:B---3--:R4:W5:Y:S01]  /*1440*/  LDG.E R16, desc[UR46][R4.64] ;  /* 0x0000002e04107981 */ /* 0x008962000c1e1900 */
[----:B------:R-:W-:Y:S05]  /*1450*/  BRA `(.L_x_16) ;  /* 0x0000000000087947 */ /* 0x000fea0003800000 */
.L_x_17:
[----:B------:R-:W-:Y:S02]  /*1460*/  ULDC UR4, c[0x0][0x584] ;  /* 0x0001610000047ab9 */ /* 0x000fe40000000800 */
[----:B------:R-:W-:-:S07]  /*1470*/  IMAD.U32 R16, RZ, RZ, UR4 ;  /* 0x00000004ff107e24 */ /* 0x000fce000f8e00ff */
.L_x_16:
[----:B------:R-:W-:-:S13]  /*1480*/  LOP3.LUT P0, RZ, R0, 0xff, RZ, 0xc0, !PT ;  /* 0x000000ff00ff7812 */ /* 0x000fda000780c0ff */
[----:B------:R-:W-:Y:S05]  /*1490*/  @!P0 EXIT ;  /* 0x000000000000894d */ /* 0x000fea0003800000 */
[----:B------:R-:W-:Y:S01]  /*14a0*/  ULDC UR4, c[0x0][0x28c] ;  /* 0x0000a30000047ab9 */ /* 0x000fe20000000800 */
[----:B------:R-:W-:Y:S01]  /*14b0*/  UMOV UR36, URZ ;  /* 0x0000003f00247c82 */ /* 0x000fe20008000000 */
[----:B------:R-:W-:Y:S01]  /*14c0*/  UIADD3 UR4, UR4, 0xf, URZ ;  /* 0x0000000f04047890 */ /* 0x000fe2000fffe03f */
[----:B------:R-:W-:-:S03]  /*14d0*/  UMOV UR37, URZ ;  /* 0x0000003f00257c82 */ /* 0x000fc60008000000 */
[----:B------:R-:W-:-:S04]  /*14e0*/  USHF.R.S32.HI UR5, URZ, 0x1f, UR4 ;  /* 0x0000001f3f057899 */ /* 0x000fc80008011404 */
[----:B------:R-:W-:-:S04]  /*14f0*/  ULEA.HI UR5, UR5, UR4, URZ, 0x4 ;  /* 0x0000000405057291 */ /* 0x000fc8000f8f203f */
[----:B------:R-:W-:-:S12]  /*1500*/  USHF.R.S32.HI UR43, URZ, 0x4, UR5 ;  /* 0x000000043f2b7899 */ /* 0x000fd80008011405 */
.L_x_511:
[----:B------:R-:W0:Y:S01]  /*1510*/  S2R R0, SR_TID.X ;  /* 0x0000000000007919 */ /* 0x000e220000002100 */
[----:B------:R-:W1:Y:S01]  /*1520*/  S2UR UR6, SR_CgaCtaId ;  /* 0x00000000000679c3 */ /* 0x000e620000008800 */
[----:B------:R-:W-:Y:S02]  /*1530*/  UMOV UR44, 0x400 ;  /* 0x00000400002c7882 */ /* 0x000fe40000000000 */
[----:B-1----:R-:W-:Y:S01]  /*1540*/  ULEA UR44, UR6, UR44, 0x18 ;  /* 0x0000002c062c7291 */ /* 0x002fe2000f8ec03f */
[----:B0-----:R-:W-:-:S04]  /*1550*/  LOP3.LUT R0, R0, 0x80, RZ, 0xc0, !PT ;  /* 0x0000008000007812 */ /* 0x001fc800078ec0ff */
[----:B------:R-:W-:-:S06]  /*1560*/  SHF.R.U32.HI R0, RZ, 0x7, R0 ;  /* 0x00000007ff007819 */ /* 0x000fcc0000011600 */
[----:B------:R-:W0:Y:S02]  /*1570*/  SHFL.IDX PT, R0, R0, RZ, 0x1f ;  /* 0x00001fff00007589 */ /* 0x000e2400000e0000 */
[----:B0-----:R-:W-:-:S13]  /*1580*/  R2UR UR4, R0 ;  /* 0x00000000000472ca */ /* 0x001fda00000e0000 */
[----:B------:R-:W-:-:S04]  /*1590*/  ULEA.HI UR5, UR4, UR4, URZ, 0x1 ;  /* 0x0000000404057291 */ /* 0x000fc8000f8f083f */
[----:B------:R-:W-:-:S04]  /*15a0*/  ULOP3.LUT UR5, UR5, 0x1ffffe, URZ, 0xc0, !UPT ;  /* 0x001ffffe05057892 */ /* 0x000fc8000f8ec03f */
[----:B------:R-:W-:-:S03]  /*15b0*/  UIADD3 UR5, UR4, -UR5, URZ ;  /* 0x8000000504057290 */ /* 0x000fc6000fffe03f */
[----:B------:R-:W-:Y:S01]  /*15c0*/  ULDC UR4, c[0x0][0x28c] ;  /* 0x0000a30000047ab9 */ /* 0x000fe20000000800 */
[----:B------:R-:W-:Y:S01]  /*15d0*/  ULEA UR5, UR5, UR44, 0xb ;  /* 0x0000002c05057291 */ /* 0x000fe2000f8e583f */
[----:B------:R-:W-:-:S03]  /*15e0*/  ISETP.LT.AND P0, PT, RZ, UR4, PT ;  /* 0x00000004ff007c0c */ /* 0x000fc6000bf01270 */
[----:B------:R-:W-:-:S04]  /*15f0*/  UIADD3 UR5, UR5, 0x180, URZ ;  /* 0x0000018005057890 */ /* 0x000fc8000fffe03f */
[----:B------:R-:W-:-:S04]  /*1600*/  USHF.R.U32.HI UR5, URZ, 0x4, UR5 ;  /* 0x000000043f057899 */ /* 0x000fc80008011605 */
[----:B------:R-:W-:Y:S02]  /*1610*/  ULOP3.LUT UR45, UR5, 0x3fff, URZ, 0xc0, !UPT ;  /* 0x00003fff052d7892 */ /* 0x000fe4000f8ec03f */
[----:B---34-:R-:W-:Y:S10]  /*1620*/  @P0 BRA `(.L_x_18) ;  /* 0x0000000000400947 */ /* 0x018ff40003800000 */
[----:B------:R-:W-:Y:S01]  /*1630*/  MOV R0, 0x0 ;  /* 0x0000000000007802 */ /* 0x000fe20000000f00 */
[----:B------:R-:W-:Y:S01]  /*1640*/  ULDC.64 UR4, c[0x4][0x68] ;  /* 0x01001a0000047ab9 */ /* 0x000fe20000000a00 */
[----:B------:R-:W-:Y:S01]  /*1650*/  ULDC.64 UR6, c[0x4][0x8] ;  /* 0x0100020000067ab9 */ /* 0x000fe20000000a00 */
[----:B---34-:R-:W-:Y:S01]  /*1660*/  IMAD.U32 R4, RZ, RZ, UR4 ;  /* 0x00000004ff047e24 */ /* 0x018fe2000f8e00ff */
[----:B------:R0:W1:Y:S01]  /*1670*/  LDC.64 R14, c[0x4][R0] ;  /* 0x01000000000e7b82 */ /* 0x0000620000000a00 */
[----:B------:R-:W-:Y:S01]  /*1680*/  IMAD.U32 R5, RZ, RZ, UR5 ;  /* 0x00000005ff057e24 */ /* 0x000fe2000f8e00ff */
[----:B------:R-:W-:Y:S01]  /*1690*/  ULDC.64 UR4, c[0x4][0x70] ;  /* 0x01001c0000047ab9 */ /* 0x000fe20000000a00 */
[----:B------:R-:W-:Y:S02]  /*16a0*/  IMAD.U32 R10, RZ, RZ, UR6 ;  /* 0x00000006ff0a7e24 */ /* 0x000fe4000f8e00ff */
[----:B------:R-:W-:Y:S02]  /*16b0*/  IMAD.U32 R6, RZ, RZ, UR4 ;  /* 0x00000004ff067e24 */ /* 0x000fe4000f8e00ff */
[----:B------:R-:W-:-:S02]  /*16c0*/  IMAD.U32 R7, RZ, RZ, UR5 ;  /* 0x00000005ff077e24 */ /* 0x000fc4000f8e00ff */
[----:B------:R-:W-:Y:S02]  /*16d0*/  IMAD.U32 R11, RZ, RZ, UR7 ;  /* 0x00000007ff0b7e24 */ /* 0x000fe4000f8e00ff */
[----:B------:R-:W-:Y:S02]  /*16e0*/  IMAD.MOV.U32 R8, RZ, RZ, 0x1e1 ;  /* 0x000001e1ff087424 */ /* 0x000fe400078e00ff */
[----:B------:R-:W-:Y:S02]  /*16f0*/  IMAD.MOV.U32 R12, RZ, RZ, 0x1 ;  /* 0x00000001ff0c7424 */ /* 0x000fe400078e00ff */
[----:B0-----:R-:W-:-:S07]  /*1700*/  IMAD.MOV.U32 R13, RZ, RZ, RZ ;  /* 0x000000ffff0d7224 */ /* 0x001fce00078e00ff */
[----:B------:R-:W-:-:S07]  /*1710*/  LEPC R20, `(.L_x_18) ;  /* 0x000000001014794e */ /* 0x000fce0000000000 */
[----:B-12--5:R-:W-:Y:S05]  /*1720*/  CALL.ABS.NOINC R14 ;  /* 0x000000000e007343 */ /* 0x026fea0003c00000 */
.L_x_18:
[----:B------:R-:W-:-:S06]  /*1730*/  ULOP3.LUT UR4, UR38, 0x1, URZ, 0xfc, !UPT ;  /* 0x0000000126047892 */ /* 0x000fcc000f8efc3f */
[----:B------:R-:W-:-:S05]  /*1740*/  IMAD.U32 R0, RZ, RZ, UR4 ;  /* 0x00000004ff007e24 */ /* 0x000fca000f8e00ff */
[----:B------:R-:W-:-:S13]  /*1750*/  ISETP.NE.AND P0, PT, R0, 0x3, PT ;  /* 0x000000030000780c */ /* 0x000fda0003f05270 */
[----:B------:R-:W-:Y:S05]  /*1760*/  @!P0 BRA `(.L_x_19) ;  /* 0x0000000000048947 */ /* 0x000fea0003800000 */
[----:B------:R-:W-:Y:S01]  /*1770*/  BPT.TRAP 0x1 ;  /* 0x000000040000795c */ /* 0x000fe20000300000 */
.L_x_19:
[----:B--2---:R-:W-:Y:S02]  /*1780*/  IMAD.U32 R3, RZ, RZ, UR37 ;  /* 0x00000025ff037e24 */ /* 0x004fe4000f8e00ff */
[----:B------:R-:W-:-:S03]  /*1790*/  IMAD.U32 R0, RZ, RZ, UR36 ;  /* 0x00000024ff007e24 */ /* 0x000fc6000f8e00ff */
[----:B------:R-:W-:Y:S02]  /*17a0*/  LEA R3, R3, UR44, 0x3 ;  /* 0x0000002c03037c11 */ /* 0x000fe4000f8e18ff */
[----:B------:R-:W-:-:S04]  /*17b0*/  SHF.L.U32 R0, R0, 0x1f, RZ ;  /* 0x0000001f00007819 */ /* 0x000fc800000006ff */
[----:B------:R0:W1:Y:S01]  /*17c0*/  SYNCS.PHASECHK.TRANS64.TRYWAIT P1, [R3+URZ], R0 ;  /* 0x00000000030075a7 */ /* 0x000062000802017f */
[----:B------:R-:W-:Y:S05]  /*17d0*/  @!P0 BRA `(.L_x_20) ;  /* 0x0000000000048947 */ /* 0x000fea0003800000 */
[----:B------:R-:W-:Y:S01]  /*17e0*/  BPT.TRAP 0x1 ;  /* 0x000000040000795c */ /* 0x000fe20000300000 */
.L_x_20:
[----:B-1----:R-:W-:Y:S05]  /*17f0*/  @P1 BRA `(.L_x_21) ;  /* 0x0000000000081947 */ /* 0x002fea0003800000 */
[----:B------:R-:W1:Y:S02]  /*1800*/  SYNCS.PHASECHK.TRANS64.TRYWAIT P1, [R3+URZ], R0 ;  /* 0x00000000030075a7 */ /* 0x000e64000802017f */
[----:B-1----:R-:W-:Y:S05]  /*1810*/  @!P1 BRA `(.L_x_22) ;  /* 0x0000013800189947 */ /* 0x002fea0003800000 */
.L_x_21:
[----:B------:R-:W-:-:S04]  /*1820*/  UISETP.LT.AND UP0, UPT, UR43, 0x1, UPT ;  /* 0x000000012b00788c */ /* 0x000fc8000bf01270 */
[----:B------:R-:W-:-:S06]  /*1830*/  USEL UR4, UR43, 0x1, UP0 ;  /* 0x000000012b047887 */ /* 0x000fcc0008000000 */
[----:B------:R-:W-:Y:S01]  /*1840*/  IMAD.U32 R6, RZ, RZ, UR4 ;  /* 0x00000004ff067e24 */ /* 0x000fe2000f8e00ff */
[----:B------:R-:W-:Y:S05]  /*1850*/  WARPSYNC.ALL ;  /* 0x0000000000007948 */ /* 0x000fea0003800000 */
[----:B------:R-:W-:-:S04]  /*1860*/  IADD3 R6, -R6, UR43, RZ ;  /* 0x0000002b06067c10 */ /* 0x000fc8000fffe1ff */
[----:B------:R-:W-:Y:S01]  /*1870*/  ISETP.GE.AND P1, PT, R6, 0x1, PT ;  /* 0x000000010600780c */ /* 0x000fe20003f26270 */
[----:B------:R-:W-:Y:S01]  /*1880*/  UIADD3 UR4, UR44, 0x27180, URZ ;  /* 0x000271802c047890 */ /* 0x000fe2000fffe03f */
[----:B------:R-:W-:Y:S01]  /*1890*/  WARPGROUP.ARRIVE ;  /* 0x00000000000079c5 */ /* 0x000fe20000000000 */
[----:B------:R-:W-:Y:S02]  /*18a0*/  ULOP3.LUT UR24, UR45, 0x10000, URZ, 0xfc, !UPT ;  /* 0x000100002d187892 */ /* 0x000fe4000f8efc3f */
[----:B------:R-:W-:Y:S02]  /*18b0*/  USHF.R.U32.HI UR4, URZ, 0x4, UR4 ;  /* 0x000000043f047899 */ /* 0x000fe40008011604 */
[----:B------:R-:W-:Y:S02]  /*18c0*/  UIMAD UR16, UR37, 0x300, UR24 ;  /* 0x00000300251078a4 */ /* 0x000fe4000f8e0218 */
[----:B------:R-:W-:Y:S01]  /*18d0*/  ULOP3.LUT UR4, UR4, 0x3fff, URZ, 0xc0, !UPT ;  /* 0x00003fff04047892 */ /* 0x000fe2000f8ec03f */
[----:B------:R-:W-:Y:S01]  /*18e0*/  UMOV UR17, 0xc0000010 ;  /* 0xc000001000117882 */ /* 0x000fe20000000000 */
[----:B------:R-:W-:-:S02]  /*18f0*/  UMOV UR19, 0xc0000010 ;  /* 0xc000001000137882 */ /* 0x000fc40000000000 */
[----:B------:R-:W-:Y:S01]  /*1900*/  ULOP3.LUT UR25, UR4, 0x10000, URZ, 0xfc, !UPT ;  /* 0x0001000004197892 */ /* 0x000fe2000f8efc3f */
[----:B------:R-:W-:Y:S01]  /*1910*/  UMOV UR12, UR16 ;  /* 0x00000010000c7c82 */ /* 0x000fe20008000000 */
[----:B------:R-:W-:Y:S02]  /*1920*/  UMOV UR13, UR17 ;  /* 0x00000011000d7c82 */ /* 0x000fe40008000000 */
[----:B------:R-:W-:Y:S01]  /*1930*/  UIMAD UR18, UR37, 0x140, UR25 ;  /* 0x00000140251278a4 */ /* 0x000fe2000f8e0219 */
[----:B------:R-:W-:Y:S01]  /*1940*/  UMOV UR15, 0xc0000010 ;  /* 0xc0000010000f7882 */ /* 0x000fe20000000000 */
[----:B------:R-:W-:Y:S02]  /*1950*/  UMOV UR8, UR16 ;  /* 0x0000001000087c82 */ /* 0x000fe40008000000 */
[----:B------:R-:W-:Y:S02]  /*1960*/  UIADD3 UR14, UR18, 0x40, URZ ;  /* 0x00000040120e7890 */ /* 0x000fe4000fffe03f */
[----:B------:R-:W-:Y:S01]  /*1970*/  UIADD3 UR10, UR18, 0x80, URZ ;  /* 0x00000080120a7890 */ /* 0x000fe2000fffe03f */
[----:B------:R-:W-:-:S02]  /*1980*/  UMOV UR9, UR17 ;  /* 0x0000001100097c82 */ /* 0x000fc40008000000 */
[----:B------:R-:W-:Y:S01]  /*1990*/  HGMMA.64x32x16.F32 R24, gdesc[UR16], RZ, !UPT, gsb0 ;  /* 0x00600000101879f0 */ /* 0x000fe2000c0008ff */
[----:B------:R-:W-:Y:S01]  /*19a0*/  UMOV UR11, 0xc0000010 ;  /* 0xc0000010000b7882 */ /* 0x000fe20000000000 */
[----:B------:R-:W-:Y:S01]  /*19b0*/  UIADD3 UR6, UR18, 0xc0, URZ ;  /* 0x000000c012067890 */ /* 0x000fe2000fffe03f */
[----:B------:R-:W-:Y:S01]  /*19c0*/  UMOV UR4, UR16 ;  /* 0x0000001000047c82 */ /* 0x000fe20008000000 */
[----:B------:R-:W-:Y:S01]  /*19d0*/  UMOV UR5, UR17 ;  /* 0x0000001100057c82 */ /* 0x000fe20008000000 */
[----:B------:R-:W-:Y:S01]  /*19e0*/  UMOV UR7, 0xc0000010 ;  /* 0xc000001000077882 */ /* 0x000fe20000000000 */
[----:B------:R-:W-:Y:S01]  /*19f0*/  UIADD3 UR22, UR18, 0x100, URZ ;  /* 0x0000010012167890 */ /* 0x000fe2000fffe03f */
[----:B------:R-:W-:Y:S01]  /*1a00*/  UMOV UR20, UR16 ;  /* 0x0000001000147c82 */ /* 0x000fe20008000000 */
[----:B------:R-:W-:Y:S01]  /*1a10*/  UMOV UR21, UR17 ;  /* 0x0000001100157c82 */ /* 0x000fe20008000000 */
[----:B------:R-:W-:Y:S01]  /*1a20*/  UMOV UR23, 0xc0000010 ;  /* 0xc000001000177882 */ /* 0x000fe20000000000 */
[----:B------:R-:W-:-:S02]  /*1a30*/  WARPGROUP.DEPBAR.LE gsb0, 0x0 ;  /* 0x00008000000079c5 */ /* 0x000fc40000010000 */
[----:B------:R-:W-:Y:S01]  /*1a40*/  WARPGROUP.ARRIVE ;  /* 0x00000000000079c5 */ /* 0x000fe20000000000 */
[----:B------:R-:W-:Y:S04]  /*1a50*/  STL.64 [R1+0x40], R24 ;  /* 0x0000401801007387 */ /* 0x000fe80000100a00 */
[----:B------:R-:W-:Y:S01]  /*1a60*/  STL.64 [R1+0x48], R26 ;  /* 0x0000481a01007387 */ /* 0x000fe20000100a00 */
[----:B------:R-:W-:Y:S03]  /*1a70*/  HGMMA.64x32x16.F32 R200, gdesc[UR12], RZ, !UPT, gsb0 ;  /* 0x006000000cc879f0 */ /* 0x000fe6000c0008ff */
[----:B------:R-:W-:Y:S04]  /*1a80*/  STL.64 [R1+0x50], R28 ;  /* 0x0000501c01007387 */ /* 0x000fe80000100a00 */
[----:B------:R-:W-:Y:S04]  /*1a90*/  STL.64 [R1+0x58], R30 ;  /* 0x0000581e01007387 */ /* 0x000fe80000100a00 */
[----:B------:R-:W-:Y:S04]  /*1aa0*/  STL.64 [R1+0x60], R32 ;  /* 0x0000602001007387 */ /* 0x000fe80000100a00 */
[----:B------:R-:W-:Y:S04]  /*1ab0*/  STL.64 [R1+0x68], R34 ;  /* 0x0000682201007387 */ /* 0x000fe80000100a00 */
[----:B------:R-:W-:Y:S04]  /*1ac0*/  STL.64 [R1+0x70], R36 ;  /* 0x0000702401007387 */ /* 0x000fe80000100a00 */
[----:B------:R2:W-:Y:S01]  /*1ad0*/  STL.64 [R1+0x78], R38 ;  /* 0x0000782601007387 */ /* 0x0005e20000100a00 */
[----:B------:R-:W-:-:S02]  /*1ae0*/  WARPGROUP.DEPBAR.LE gsb0, 0x0 ;  /* 0x00008000000079c5 */ /* 0x000fc40000010000 */
[----:B------:R-:W-:-:S06]  /*1af0*/  WARPGROUP.ARRIVE ;  /* 0x00000000000079c5 */ /* 0x000fcc0000000000 */
[----:B------:R-:W-:Y:S01]  /*1b00*/  HGMMA.64x32x16.F32 R152, gdesc[UR8], RZ, !UPT, gsb0 ;  /* 0x00600000089879f0 */ /* 0x000fe2000c0008ff */
[----:B------:R-:W-:Y:S02]  /*1b10*/  UIADD3 UR8, UR16, 0x100, URZ ;  /* 0x0000010010087890 */ /* 0x000fe4000fffe03f */
[----:B------:R-:W-:Y:S02]  /*1b20*/  WARPGROUP.DEPBAR.LE gsb0, 0x0 ;  /* 0x00008000000079c5 */ /* 0x000fe40000010000 */
[----:B------:R-:W-:-:S06]  /*1b30*/  WARPGROUP.ARRIVE ;  /* 0x00000000000079c5 */ /* 0x000fcc0000000000 */
[----:B------:R-:W-:Y:S03]  /*1b40*/  HGMMA.64x32x16.F32 R104, gdesc[UR4], RZ, !UPT, gsb0 ;  /* 0x00600000046879f0 */ /* 0x000fe6000c0008ff */
[----:B------:R-:W-:Y:S02]  /*1b50*/  WARPGROUP.DEPBAR.LE gsb0, 0x0 ;  /* 0x00008000000079c5 */ /* 0x000fe40000010000 */
[----:B------:R-:W-:-:S06]  /*1b60*/  WARPGROUP.ARRIVE ;  /* 0x00000000000079c5 */ /* 0x000fcc0000000000 */
[----:B------:R-:W-:Y:S01]  /*1b70*/  HGMMA.64x32x16.F32 R56, gdesc[UR20], RZ, !UPT, gsb0 ;  /* 0x00600000143879f0 */ /* 0x000fe2000c0008ff */
[----:B------:R-:W-:Y:S01]  /*1b80*/  UMOV UR20, UR8 ;  /* 0x0000000800147c82 */ /* 0x000fe20008000000 */
[----:B------:R-:W-:Y:S01]  /*1b90*/  UMOV UR21, 0xc0000010 ;  /* 0xc000001000157882 */ /* 0x000fe20000000000 */
[----:B------:R-:W-:Y:S01]  /*1ba0*/  UMOV UR4, UR20 ;  /* 0x0000001400047c82 */ /* 0x000fe20008000000 */
[----:B------:R-:W-:Y:S01]  /*1bb0*/  UMOV UR5, UR21 ;  /* 0x0000001500057c82 */ /* 0x000fe20008000000 */
[----:B------:R-:W-:Y:S01]  /*1bc0*/  UMOV UR8, UR20 ;  /* 0x0000001400087c82 */ /* 0x000fe20008000000 */
[----:B------:R-:W-:Y:S01]  /*1bd0*/  UMOV UR9, UR21 ;  /* 0x0000001500097c82 */ /* 0x000fe20008000000 */
[----:B------:R-:W-:Y:S01]  /*1be0*/  UMOV UR12, UR20 ;  /* 0x00000014000c7c82 */ /* 0x000fe20008000000 */
[----:B------:R-:W-:Y:S01]  /*1bf0*/  UMOV UR13, UR21 ;  /* 0x00000015000d7c82 */ /* 0x000fe20008000000 */
[----:B------:R-:W-:Y:S01]  /*1c00*/  UMOV UR17, UR21 ;  /* 0x0000001500117c82 */ /* 0x000fe20008000000 */
[----:B------:R-:W-:-:S02]  /*1c10*/  WARPGROUP.DEPBAR.LE gsb0, 0x0 ;  /* 0x00008000000079c5 */ /* 0x000fc40000010000 */
[----:B------:R-:W-:-:S06]  /*1c20*/  WARPGROUP.ARRIVE ;  /* 0x00000000000079c5 */ /* 0x000fcc0000000000 */
[----:B------:R-:W-:Y:S03]  /*1c30*/  HGMMA.64x32x16.F32 R40, gdesc[UR20], RZ, !UPT, gsb0 ;  /* 0x00600000142879f0 */ /* 0x000fe6000c0008ff */
[----:B------:R-:W-:Y:S02]  /*1c40*/  WARPGROUP.DEPBAR.LE gsb0, 0x0 ;  /* 0x00008000000079c5 */ /* 0x000fe40000010000 */
[----:B------:R-:W-:-:S06]  /*1c50*/  WARPGROUP.ARRIVE ;  /* 0x00000000000079c5 */ /* 0x000fcc0000000000 */
[----:B------:R-:W-:Y:S01]  /*1c60*/  HGMMA.64x32x16.F32 R88, gdesc[UR4], RZ, !UPT, gsb0 ;  /* 0x00600000045879f0 */ /* 0x000fe2000c0008ff */
[----:B------:R-:W-:-:S03]  /*1c70*/  UIADD3 UR4, UR16, 0x200, URZ ;  /* 0x0000020010047890 */ /* 0x000fc6000fffe03f */
[----:B------:R-:W-:Y:S01]  /*1c80*/  UMOV UR16, UR20 ;  /* 0x0000001400107c82 */ /* 0x000fe20008000000 */
[----:B------:R-:W-:Y:S02]  /*1c90*/  WARPGROUP.DEPBAR.LE gsb0, 0x0 ;  /* 0x00008000000079c5 */ /* 0x000fe40000010000 */
[----:B------:R-:W-:-:S06]  /*1ca0*/  WARPGROUP.ARRIVE ;  /* 0x00000000000079c5 */ /* 0x000fcc0000000000 */
[----:B------:R-:W-:Y:S03]  /*1cb0*/  HGMMA.64x32x16.F32 R136, gdesc[UR8], RZ, !UPT, gsb0 ;  /* 0x00600000088879f0 */ /* 0x000fe6000c0008ff */
[----:B------:R-:W-:Y:S02]  /*1cc0*/  WARPGROUP.DEPBAR.LE gsb0, 0x0 ;  /* 0x00008000000079c5 */ /* 0x000fe40000010000 */
[----:B------:R-:W-:-:S06]  /*1cd0*/  WARPGROUP.ARRIVE ;  /* 0x00000000000079c5 */ /* 0x000fcc0000000000 */
[----:B------:R-:W-:Y:S03]  /*1ce0*/  HGMMA.64x32x16.F32 R184, gdesc[UR12], RZ, !UPT, gsb0 ;  /* 0x006000000cb879f0 */ /* 0x000fe6000c0008ff */
[----:B------:R-:W-:Y:S02]  /*1cf0*/  WARPGROUP.DEPBAR.LE gsb0, 0x0 ;  /* 0x00008000000079c5 */ /* 0x000fe40000010000 */
[----:B--2---:R-:W-:-:S06]  /*1d00*/  WARPGROUP.ARRIVE ;  /* 0x00000000000079c5 */ /* 0x004fcc0000000000 */
        /* <DEDUP_REMOVED lines=12> */
[----:B------:R-:W-:Y:S01]  /*1dd0*/  WARPGROUP.ARRIVE ;  /* 0x00000000000079c5 */ /* 0x000fe20000000000 */
[----:B------:R-:W-:Y:S04]  /*1de0*/  STL.64 [R1], R24 ;  /* 0x0000001801007387 */ /* 0x000fe80000100a00 */
        /* <DEDUP_REMOVED lines=10> */
[----:B------:R-:W-:Y:S03]  /*1e90*/  HGMMA.64x32x16.F32 R168, gdesc[UR12], RZ, !UPT, gsb0 ;  /* 0x006000000ca879f0 */ /* 0x000fe6000c0008ff */
        /* <DEDUP_REMOVED lines=8> */
[----:B------:R-:W-:Y:S03]  /*1f20*/  HGMMA.64x32x16.F32 R24, gdesc[UR20], RZ, !UPT, gsb0 ;  /* 0x00600000141879f0 */ /* 0x000fe6000c0008ff */
[----:B------:R-:W-:Y:S02]  /*1f30*/  WARPGROUP.DEPBAR.LE gsb0, 0x0 ;  /* 0x00008000000079c5 */ /* 0x000fe40000010000 */
[----:B------:R-:W-:Y:S05]  /*1f40*/  @!P1 BRA `(.L_x_23) ;  /* 0x0000000800c09947 */ /* 0x000fea0003800000 */
[----:B------:R-:W-:Y:S01]  /*1f50*/  UIADD3 UR26, UR37, 0x1, URZ ;  /* 0x00000001251a7890 */ /* 0x000fe2000fffe03f */
[----:B01----:R-:W-:Y:S02]  /*1f60*/  IMAD.MOV.U32 R3, RZ, RZ, R6 ;  /* 0x000000ffff037224 */ /* 0x003fe400078e0006 */
[----:B------:R-:W-:Y:S01]  /*1f70*/  IMAD.U32 R0, RZ, RZ, UR37 ;  /* 0x00000025ff007e24 */ /* 0x000fe2000f8e00ff */
[----:B------:R-:W-:-:S04]  /*1f80*/  UISETP.NE.AND UP0, UPT, UR26, 0xd, UPT ;  /* 0x0000000d1a00788c */ /* 0x000fc8000bf05270 */
[----:B------:R-:W-:Y:S02]  /*1f90*/  USEL UR4, URZ, 0x1, UP0 ;  /* 0x000000013f047887 */ /* 0x000fe40008000000 */
[----:B------:R-:W-:Y:S02]  /*1fa0*/  USEL UR26, UR26, URZ, UP0 ;  /* 0x0000003f1a1a7287 */ /* 0x000fe40008000000 */
[----:B------:R-:W-:-:S06]  /*1fb0*/  ULOP3.LUT UR4, UR36, UR4, URZ, 0x3c, !UPT ;  /* 0x0000000424047292 */ /* 0x000fcc000f8e3c3f */
[----:B---34-:R-:W-:-:S07]  /*1fc0*/  IMAD.U32 R4, RZ, RZ, UR4 ;  /* 0x00000004ff047e24 */ /* 0x018fce000f8e00ff */
.L_x_30:
[----:B------:R-:W-:Y:S05]  /*1fd0*/  @!P0 BRA `(.L_x_24) ;  /* 0x0000000000048947 */ /* 0x000fea0003800000 */
[----:B------:R-:W-:Y:S01]  /*1fe0*/  BPT.TRAP 0x1 ;  /* 0x000000040000795c */ /* 0x000fe20000300000 */
.L_x_24:
[----:B------:R-:W-:Y:S01]  /*1ff0*/  ULEA UR4, UR26, UR44, 0x3 ;  /* 0x0000002c1a047291 */ /* 0x000fe2000f8e183f */
[----:B------:R-:W-:-:S08]  /*2000*/  SHF.L.U32 R5, R4, 0x1f, RZ ;  /* 0x0000001f04057819 */ /* 0x000fd000000006ff */
[----:B------:R0:W1:Y:S01]  /*2010*/  SYNCS.PHASECHK.TRANS64.TRYWAIT P1, [UR4], R5 ;  /* 0x00000005ff0075a7 */ /* 0x0000620008020144 */
[----:B------:R-:W-:Y:S05]  /*2020*/  @!P0 BRA `(.L_x_25) ;  /* 0x0000000000048947 */ /* 0x000fea0003800000 */
[----:B------:R-:W-:Y:S01]  /*2030*/  BPT.TRAP 0x1 ;  /* 0x000000040000795c */ /* 0x000fe20000300000 */
.L_x_25:
[----:B-1----:R-:W-:Y:S05]  /*2040*/  @P1 BRA `(.L_x_26) ;  /* 0x0000000000081947 */ /* 0x002fea0003800000 */
[----:B------:R-:W1:Y:S02]  /*2050*/  SYNCS.PHASECHK.TRANS64.TRYWAIT P1, [UR4], R5 ;  /* 0x00000005ff0075a7 */ /* 0x000e640008020144 */
[----:B-1----:R-:W-:Y:S05]  /*2060*/  @!P1 BRA `(.L_x_27) ;  /* 0x0000013000189947 */ /* 0x002fea0003800000 */
.L_x_26:
[----:B------:R-:W-:Y:S04]  /*2070*/  STL.64 [R1+0xe0], R38 ;  /* 0x0000e02601007387 */ /* 0x000fe80000100a00 */
[----:B------:R-:W-:Y:S04]  /*2080*/  STL.64 [R1+0xd8], R36 ;  /* 0x0000d82401007387 */ /* 0x000fe80000100a00 */
[----:B------:R-:W-:Y:S04]  /*2090*/  STL.64 [R1+0xd0], R34 ;  /* 0x0000d02201007387 */ /* 0x000fe80000100a00 */
[----:B------:R-:W-:Y:S04]  /*20a0*/  STL.64 [R1+0xc8], R32 ;  /* 0x0000c82001007387 */ /* 0x000fe80000100a00 */
[----:B------:R-:W-:Y:S04]  /*20b0*/  STL.64 [R1+0xc0], R30 ;  /* 0x0000c01e01007387 */ /* 0x000fe80000100a00 */
[----:B------:R-:W-:Y:S04]  /*20c0*/  STL.64 [R1+0xb8], R28 ;  /* 0x0000b81c01007387 */ /* 0x000fe80000100a00 */
[----:B------:R-:W-:Y:S04]  /*20d0*/  STL.64 [R1+0xb0], R26 ;  /* 0x0000b01a01007387 */ /* 0x000fe80000100a00 */
[----:B------:R2:W-:Y:S04]  /*20e0*/  STL.64 [R1+0xa8], R24 ;  /* 0x0000a81801007387 */ /* 0x0005e80000100a00 */
[----:B--2---:R-:W2:Y:S04]  /*20f0*/  LDL.LU.64 R24, [R1+0x40] ;  /* 0x0000400001187983 */ /* 0x004ea80000300a00 */
[----:B------:R-:W2:Y:S04]  /*2100*/  LDL.LU.64 R26, [R1+0x48] ;  /* 0x00004800011a7983 */ /* 0x000ea80000300a00 */
[----:B------:R-:W2:Y:S04]  /*2110*/  LDL.LU.64 R28, [R1+0x50] ;  /* 0x00005000011c7983 */ /* 0x000ea80000300a00 */
[----:B------:R-:W2:Y:S04]  /*2120*/  LDL.LU.64 R30, [R1+0x58] ;  /* 0x00005800011e7983 */ /* 0x000ea80000300a00 */
[----:B------:R-:W2:Y:S04]  /*2130*/  LDL.LU.64 R32, [R1+0x60] ;  /* 0x0000600001207983 */ /* 0x000ea80000300a00 */
[----:B------:R-:W2:Y:S04]  /*2140*/  LDL.LU.64 R34, [R1+0x68] ;  /* 0x0000680001227983 */ /* 0x000ea80000300a00 */
[----:B------:R-:W2:Y:S04]  /*2150*/  LDL.LU.64 R36, [R1+0x70] ;  /* 0x0000700001247983 */ /* 0x000ea80000300a00 */
[----:B------:R-:W2:Y:S01]  /*2160*/  LDL.LU.64 R38, [R1+0x78] ;  /* 0x0000780001267983 */ /* 0x000ea20000300a00 */
[----:B------:R-:W-:-:S02]  /*2170*/  UIMAD UR16, UR26, 0x300, UR24 ;  /* 0x000003001a1078a4 */ /* 0x000fc4000f8e0218 */
[----:B------:R-:W-:Y:S01]  /*2180*/  UIMAD UR18, UR26, 0x140, UR25 ;  /* 0x000001401a1278a4 */ /* 0x000fe2000f8e0219 */
[----:B------:R-:W-:Y:S01]  /*2190*/  UMOV UR17, 0xc0000010 ;  /* 0xc000001000117882 */ /* 0x000fe20000000000 */
[----:B------:R-:W-:Y:S02]  /*21a0*/  UMOV UR19, 0xc0000010 ;  /* 0xc000001000137882 */ /* 0x000fe40000000000 */
        /* <DEDUP_REMOVED lines=16> */
[----:B--2---:R-:W-:-:S06]  /*22b0*/  WARPGROUP.ARRIVE ;  /* 0x00000000000079c5 */ /* 0x004fcc0000000000 */
[----:B------:R-:W-:Y:S03]  /*22c0*/  HGMMA.64x32x16.F32 R24, gdesc[UR16], R24, gsb0 ;  /* 0x00600000101879f0 */ /* 0x000fe60008000818 */
[----:B------:R-:W-:Y:S02]  /*22d0*/  WARPGROUP.DEPBAR.LE gsb0, 0x0 ;  /* 0x00008000000079c5 */ /* 0x000fe40000010000 */
[----:B------:R-:W-:Y:S01]  /*22e0*/  WARPGROUP.ARRIVE ;  /* 0x00000000000079c5 */ /* 0x000fe20000000000 */
[----:B------:R2:W-:Y:S04]  /*22f0*/  STL.64 [R1+0x40], R24 ;  /* 0x0000401801007387 */ /* 0x0005e80000100a00 */
[----:B------:R3:W-:Y:S01]  /*2300*/  STL.64 [R1+0x48], R26 ;  /* 0x0000481a01007387 */ /* 0x0007e20000100a00 */
[----:B------:R-:W-:Y:S03]  /*2310*/  HGMMA.64x32x16.F32 R200, gdesc[UR12], R200, gsb0 ;  /* 0x006000000cc879f0 */ /* 0x000fe600080008c8 */
[----:B------:R4:W-:Y:S04]  /*2320*/  STL.64 [R1+0x50], R28 ;  /* 0x0000501c01007387 */ /* 0x0009e80000100a00 */
[----:B------:R0:W-:Y:S04]  /*2330*/  STL.64 [R1+0x58], R30 ;  /* 0x0000581e01007387 */ /* 0x0001e80000100a00 */
[----:B------:R1:W-:Y:S04]  /*2340*/  STL.64 [R1+0x60], R32 ;  /* 0x0000602001007387 */ /* 0x0003e80000100a00 */
[----:B------:R1:W-:Y:S04]  /*2350*/  STL.64 [R1+0x68], R34 ;  /* 0x0000682201007387 */ /* 0x0003e80000100a00 */
[----:B------:R1:W-:Y:S04]  /*2360*/  STL.64 [R1+0x70], R36 ;  /* 0x0000702401007387 */ /* 0x0003e80000100a00 */
[----:B------:R1:W-:Y:S04]  /*2370*/  STL.64 [R1+0x78], R38 ;  /* 0x0000782601007387 */ /* 0x0003e80000100a00 */
[----:B--2---:R-:W2:Y:S04]  /*2380*/  LDL.LU.64 R24, [R1] ;  /* 0x0000000001187983 */ /* 0x004ea80000300a00 */
[----:B---3--:R-:W2:Y:S04]  /*2390*/  LDL.LU.64 R26, [R1+0x8] ;  /* 0x00000800011a7983 */ /* 0x008ea80000300a00 */
[----:B----4-:R-:W2:Y:S04]  /*23a0*/  LDL.LU.64 R28, [R1+0x10] ;  /* 0x00001000011c7983 */ /* 0x010ea80000300a00 */
[----:B0-----:R-:W2:Y:S04]  /*23b0*/  LDL.LU.64 R30, [R1+0x18] ;  /* 0x00001800011e7983 */ /* 0x001ea80000300a00 */
[----:B-1----:R-:W2:Y:S04]  /*23c0*/  LDL.LU.64 R32, [R1+0x20] ;  /* 0x0000200001207983 */ /* 0x002ea80000300a00 */
[----:B------:R-:W2:Y:S04]  /*23d0*/  LDL.LU.64 R34, [R1+0x28] ;  /* 0x0000280001227983 */ /* 0x000ea80000300a00 */
[----:B------:R-:W2:Y:S04]  /*23e0*/  LDL.LU.64 R36, [R1+0x30] ;  /* 0x0000300001247983 */ /* 0x000ea80000300a00 */
[----:B------:R-:W2:Y:S01]  /*23f0*/  LDL.LU.64 R38, [R1+0x38] ;  /* 0x0000380001267983 */ /* 0x000ea20000300a00 */
[----:B------:R-:W-:-:S02]  /*2400*/  WARPGROUP.DEPBAR.LE gsb0, 0x0 ;  /* 0x00008000000079c5 */ /* 0x000fc40000010000 */
[----:B------:R-:W-:-:S06]  /*2410*/  WARPGROUP.ARRIVE ;  /* 0x00000000000079c5 */ /* 0x000fcc0000000000 */
[----:B------:R-:W-:Y:S01]  /*2420*/  HGMMA.64x32x16.F32 R152, gdesc[UR8], R152, gsb0 ;  /* 0x00600000089879f0 */ /* 0x000fe20008000898 */
[----:B------:R-:W-:Y:S02]  /*2430*/  UIADD3 UR8, UR16, 0x100, URZ ;  /* 0x0000010010087890 */ /* 0x000fe4000fffe03f */
[----:B------:R-:W-:Y:S02]  /*2440*/  WARPGROUP.DEPBAR.LE gsb0, 0x0 ;  /* 0x00008000000079c5 */ /* 0x000fe40000010000 */
[----:B------:R-:W-:-:S06]  /*2450*/  WARPGROUP.ARRIVE ;  /* 0x00000000000079c5 */ /* 0x000fcc0000000000 */
[----:B------:R-:W-:Y:S03]  /*2460*/  HGMMA.64x32x16.F32 R104, gdesc[UR4], R104, gsb0 ;  /* 0x00600000046879f0 */ /* 0x000fe60008000868 */
[----:B------:R-:W-:Y:S02]  /*2470*/  WARPGROUP.DEPBAR.LE gsb0, 0x0 ;  /* 0x00008000000079c5 */ /* 0x000fe40000010000 */
[----:B------:R-:W-:-:S06]  /*2480*/  WARPGROUP.ARRIVE ;  /* 0x00000000000079c5 */ /* 0x000fcc0000000000 */
[----:B------:R-:W-:Y:S01]  /*2490*/  HGMMA.64x32x16.F32 R56, gdesc[UR20], R56, gsb0 ;  /* 0x00600000143879f0 */ /* 0x000fe20008000838 */
        /* <DEDUP_REMOVED lines=11> */
[----:B------:R-:W-:Y:S03]  /*2550*/  HGMMA.64x32x16.F32 R40, gdesc[UR20], R40, gsb0 ;  /* 0x00600000142879f0 */ /* 0x000fe60008000828 */
[----:B------:R-:W-:Y:S02]  /*2560*/  WARPGROUP.DEPBAR.LE gsb0, 0x0 ;  /* 0x00008000000079c5 */ /* 0x000fe40000010000 */
[----:B------:R-:W-:-:S06]  /*2570*/  WARPGROUP.ARRIVE ;  /* 0x00000000000079c5 */ /* 0x000fcc0000000000 */
[----:B------:R-:W-:Y:S01]  /*2580*/  HGMMA.64x32x16.F32 R88, gdesc[UR4], R88, gsb0 ;  /* 0x00600000045879f0 */ /* 0x000fe20008000858 */
[----:B------:R-:W-:-:S03]  /*2590*/  UIADD3 UR4, UR16, 0x200, URZ ;  /* 0x0000020010047890 */ /* 0x000fc6000fffe03f */
[----:B------:R-:W-:Y:S01]  /*25a0*/  UMOV UR16, UR20 ;  /* 0x0000001400107c82 */ /* 0x000fe20008000000 */
[----:B------:R-:W-:Y:S02]  /*25b0*/  WARPGROUP.DEPBAR.LE gsb0, 0x0 ;  /* 0x00008000000079c5 */ /* 0x000fe40000010000 */
[----:B------:R-:W-:-:S06]  /*25c0*/  WARPGROUP.ARRIVE ;  /* 0x00000000000079c5 */ /* 0x000fcc0000000000 */
[----:B------:R-:W-:Y:S03]  /*25d0*/  HGMMA.64x32x16.F32 R136, gdesc[UR8], R136, gsb0 ;  /* 0x00600000088879f0 */ /* 0x000fe60008000888 */
[----:B------:R-:W-:Y:S02]  /*25e0*/  WARPGROUP.DEPBAR.LE gsb0, 0x0 ;  /* 0x00008000000079c5 */ /* 0x000fe40000010000 */
[----:B------:R-:W-:-:S06]  /*25f0*/  WARPGROUP.ARRIVE ;  /* 0x00000000000079c5 */ /* 0x000fcc0000000000 */
[----:B------:R-:W-:Y:S03]  /*2600*/  HGMMA.64x32x16.F32 R184, gdesc[UR12], R184, gsb0 ;  /* 0x006000000cb879f0 */ /* 0x000fe600080008b8 */
[----:B------:R-:W-:Y:S02]  /*2610*/  WARPGROUP.DEPBAR.LE gsb0, 0x0 ;  /* 0x00008000000079c5 */ /* 0x000fe40000010000 */
[----:B--2---:R-:W-:-:S06]  /*2620*/  WARPGROUP.ARRIVE ;  /* 0x00000000000079c5 */ /* 0x004fcc0000000000 */
[----:B------:R-:W-:Y:S01]  /*2630*/  HGMMA.64x32x16.F32 R24, gdesc[UR16], R24, gsb0 ;  /* 0x00600000101879f0 */ /* 0x000fe20008000818 */
[----:B------:R-:W-:Y:S01]  /*2640*/  UMOV UR16, UR4 ;  /* 0x0000000400107c82 */ /* 0x000fe20008000000 */
[----:B------:R-:W-:Y:S01]  /*2650*/  UMOV UR17, 0xc0000010 ;  /* 0xc000001000117882 */ /* 0x000fe20000000000 */
[----:B------:R-:W-:Y:S02]  /*2660*/  WARPGROUP.DEPBAR.LE gsb0, 0x0 ;  /* 0x00008000000079c5 */ /* 0x000fe40000010000 */
[----:B------:R-:W-:Y:S04]  /*2670*/  STL.64 [R1], R24 ;  /* 0x0000001801007387 */ /* 0x000fe80000100a00 */
[----:B------:R-:W-:Y:S04]  /*2680*/  STL.64 [R1+0x8], R26 ;  /* 0x0000081a01007387 */ /* 0x000fe80000100a00 */
[----:B------:R-:W-:Y:S04]  /*2690*/  STL.64 [R1+0x10], R28 ;  /* 0x0000101c01007387 */ /* 0x000fe80000100a00 */
[----:B------:R-:W-:Y:S04]  /*26a0*/  STL.64 [R1+0x18], R30 ;  /* 0x0000181e01007387 */ /* 0x000fe80000100a00 */
[----:B------:R-:W-:Y:S04]  /*26b0*/  STL.64 [R1+0x20], R32 ;  /* 0x0000202001007387 */ /* 0x000fe80000100a00 */
[----:B------:R-:W-:Y:S04]  /*26c0*/  STL.64 [R1+0x28], R34 ;  /* 0x0000282201007387 */ /* 0x000fe80000100a00 */
[----:B------:R-:W-:Y:S04]  /*26d0*/  STL.64 [R1+0x30], R36 ;  /* 0x0000302401007387 */ /* 0x000fe80000100a00 */
[----:B------:R0:W-:Y:S04]  /*26e0*/  STL.64 [R1+0x38], R38 ;  /* 0x0000382601007387 */ /* 0x0001e80000100a00 */
[----:B0-----:R-:W2:Y:S04]  /*26f0*/  LDL.LU.64 R38, [R1+0xe0] ;  /* 0x0000e00001267983 */ /* 0x001ea80000300a00 */
[----:B------:R-:W2:Y:S04]  /*2700*/  LDL.LU.64 R36, [R1+0xd8] ;  /* 0x0000d80001247983 */ /* 0x000ea80000300a00 */
[----:B------:R-:W2:Y:S04]  /*2710*/  LDL.LU.64 R34, [R1+0xd0] ;  /* 0x0000d00001227983 */ /* 0x000ea80000300a00 */
[----:B------:R-:W2:Y:S04]  /*2720*/  LDL.LU.64 R32, [R1+0xc8] ;  /* 0x0000c80001207983 */ /* 0x000ea80000300a00 */
[----:B------:R-:W2:Y:S04]  /*2730*/  LDL.LU.64 R30, [R1+0xc0] ;  /* 0x0000c000011e7983 */ /* 0x000ea80000300a00 */
[----:B------:R-:W2:Y:S04]  /*2740*/  LDL.LU.64 R28, [R1+0xb8] ;  /* 0x0000b800011c7983 */ /* 0x000ea80000300a00 */
[----:B------:R-:W2:Y:S04]  /*2750*/  LDL.LU.64 R26, [R1+0xb0] ;  /* 0x0000b000011a7983 */ /* 0x000ea80000300a00 */
[----:B------:R-:W2:Y:S01]  /*2760*/  LDL.LU.64 R24, [R1+0xa8] ;  /* 0x0000a80001187983 */ /* 0x000ea20000300a00 */
[----:B------:R-:W-:Y:S01]  /*2770*/  WARPGROUP.ARRIVE ;  /* 0x00000000000079c5 */ /* 0x000fe20000000000 */
[----:B------:R-:W-:Y:S01]  /*2780*/  UMOV UR12, UR16 ;  /* 0x00000010000c7c82 */ /* 0x000fe20008000000 */
[----:B------:R-:W-:Y:S01]  /*2790*/  UMOV UR13, UR17 ;  /* 0x00000011000d7c82 */ /* 0x000fe20008000000 */
[----:B------:R-:W-:Y:S01]  /*27a0*/  UMOV UR8, UR16 ;  /* 0x0000001000087c82 */ /* 0x000fe20008000000 */
[----:B------:R-:W-:Y:S01]  /*27b0*/  UMOV UR9, UR17 ;  /* 0x0000001100097c82 */ /* 0x000fe20008000000 */
[----:B------:R-:W-:Y:S01]  /*27c0*/  UMOV UR4, UR16 ;  /* 0x0000001000047c82 */ /* 0x000fe20008000000 */
[----:B------:R-:W-:Y:S01]  /*27d0*/  HGMMA.64x32x16.F32 R216, gdesc[UR16], R216, gsb0 ;  /* 0x0060000010d879f0 */ /* 0x000fe200080008d8 */
        /* <DEDUP_REMOVED lines=14> */
[----:B------:R-:W-:Y:S03]  /*28c0*/  HGMMA.64x32x16.F32 R24, gdesc[UR16], R24, gsb0 ;  /* 0x00600000101879f0 */ /* 0x000fe60008000818 */
[----:B------:R-:W-:Y:S02]  /*28d0*/  WARPGROUP.DEPBAR.LE gsb0, 0x0 ;  /* 0x00008000000079c5 */ /* 0x000fe40000010000 */
[----:B------:R-:W-:Y:S05]  /*28e0*/  @!P0 BRA `(.L_x_28) ;  /* 0x0000000000048947 */ /* 0x000fea0003800000 */
[----:B------:R-:W-:Y:S01]  /*28f0*/  BPT.TRAP 0x1 ;  /* 0x000000040000795c */ /* 0x000fe20000300000 */
.L_x_28:
[----:B------:R-:W2:Y:S01]  /*2900*/  LDL R7, [R1+0x90] ;  /* 0x0000900001077983 */ /* 0x000ea20000100800 */
[----:B------:R-:W-:Y:S01]  /*2910*/  ISETP.NE.AND P1, PT, R17, RZ, PT ;  /* 0x000000ff1100720c */ /* 0x000fe20003f25270 */
[----:B------:R-:W-:-:S12]  /*2920*/  UISETP.GT.U32.AND UP0, UPT, UR38, 0x1, UPT ;  /* 0x000000012600788c */ /* 0x000fd8000bf04070 */
[----:B------:R-:W-:-:S05]  /*2930*/  @P1 LEA R5, R0, UR44, 0x3 ;  /* 0x0000002c00051c11 */ /* 0x000fca000f8e18ff */
[----:B------:R-:W-:-:S05]  /*2940*/  @P1 VIADD R5, R5, 0x68 ;  /* 0x0000006805051836 */ /* 0x000fca0000000000 */
[----:B--2---:R-:W-:-:S04]  /*2950*/  @P1 PRMT R5, R7, 0x654, R5 ;  /* 0x0000065407051816 */ /* 0x004fc80000000005 */
[----:B------:R0:W-:Y:S01]  /*2960*/  @P1 SYNCS.ARRIVE.TRANS64.RED.A1T0 RZ, [R5+URZ], RZ ;  /* 0x000000ff05ff19a7 */ /* 0x0001e2000810043f */
[----:B------:R-:W-:-:S13]  /*2970*/  PLOP3.LUT P1, PT, PT, PT, UP0, 0x80, 0x0 ;  /* 0x000000000000781c */ /* 0x000fda0003f2f008 */
[----:B0-----:R-:W-:Y:S05]  /*2980*/  @P1 BRA `(.L_x_29) ;  /* 0x0000000000041947 */ /* 0x001fea0003800000 */
[----:B------:R-:W-:Y:S01]  /*2990*/  BPT.TRAP 0x1 ;  /* 0x000000040000795c */ /* 0x000fe20000300000 */
.L_x_29:
[----:B------:R-:W-:Y:S01]  /*29a0*/  UIADD3 UR26, UR26, 0x1, URZ ;  /* 0x000000011a1a7890 */ /* 0x000fe2000fffe03f */
[C---:B------:R-:W-:Y:S01]  /*29b0*/  ISETP.GT.AND P2, PT, R3.reuse, 0x1, PT ;  /* 0x000000010300780c */ /* 0x040fe20003f44270 */
[----:B------:R-:W-:Y:S02]  /*29c0*/  VIADD R0, R0, 0x1 ;  /* 0x0000000100007836 */ /* 0x000fe40000000000 */
[----:B------:R-:W-:Y:S01]  /*29d0*/  UISETP.NE.AND UP0, UPT, UR26, 0xd, UPT ;  /* 0x0000000d1a00788c */ /* 0x000fe2000bf05270 */
[----:B------:R-:W-:Y:S02]  /*29e0*/  VIADD R3, R3, 0xffffffff ;  /* 0xffffffff03037836 */ /* 0x000fe40000000000 */
[C---:B------:R-:W-:Y:S01]  /*29f0*/  ISETP.NE.AND P1, PT, R0.reuse, 0xd, PT ;  /* 0x0000000d0000780c */ /* 0x040fe20003f25270 */
[----:B------:R-:W-:Y:S02]  /*2a00*/  USEL UR4, URZ, 0x1, UP0 ;  /* 0x000000013f047887 */ /* 0x000fe40008000000 */
[----:B------:R-:W-:Y:S01]  /*2a10*/  USEL UR26, UR26, URZ, UP0 ;  /* 0x0000003f1a1a7287 */ /* 0x000fe20008000000 */
[----:B------:R-:W-:-:S03]  /*2a20*/  SEL R0, R0, RZ, P1 ;  /* 0x000000ff00007207 */ /* 0x000fc60000800000 */
[----:B------:R-:W-:Y:S01]  /*2a30*/  LOP3.LUT R4, R4, UR4, RZ, 0x3c, !PT ;  /* 0x0000000404047c12 */ /* 0x000fe2000f8e3cff */
[----:B------:R-:W-:Y:S07]  /*2a40*/  @P2 BRA `(.L_x_30) ;  /* 0xfffffff400602947 */ /* 0x000fee000383ffff */
.L_x_23:
[----:B01----:R-:W0:Y:S02]  /*2a50*/  LDC R0, c[0x0][0x28c] ;  /* 0x0000a300ff007b82 */ /* 0x003e240000000800 */
[----:B0-----:R-:W-:-:S13]  /*2a60*/  ISETP.GE.AND P1, PT, R0, 0x1, PT ;  /* 0x000000010000780c */ /* 0x001fda0003f26270 */
[----:B------:R-:W-:Y:S05]  /*2a70*/  @!P1 BRA `(.L_x_31) ;  /* 0x0000000000409947 */ /* 0x000fea0003800000 */
[----:B------:R-:W-:Y:S05]  /*2a80*/  @!P0 BRA `(.L_x_32) ;  /* 0x0000000000048947 */ /* 0x000fea0003800000 */
[----:B------:R-:W-:Y:S01]  /*2a90*/  BPT.TRAP 0x1 ;  /* 0x000000040000795c */ /* 0x000fe20000300000 */
.L_x_32:
[----:B------:R-:W2:Y:S01]  /*2aa0*/  LDL R3, [R1+0x90] ;  /* 0x0000900001037983 */ /* 0x000ea20000100800 */
[----:B------:R-:W-:Y:S01]  /*2ab0*/  ISETP.NE.AND P0, PT, R17, RZ, PT ;  /* 0x000000ff1100720c */ /* 0x000fe20003f05270 */
[----:B------:R-:W-:-:S12]  /*2ac0*/  UISETP.GT.U32.AND UP0, UPT, UR38, 0x1, UPT ;  /* 0x000000012600788c */ /* 0x000fd8000bf04070 */
[----:B------:R-:W-:-:S04]  /*2ad0*/  @P0 VIADD R6, R6, UR37 ;  /* 0x0000002506060c36 */ /* 0x000fc80008000000 */
[----:B---34-:R-:W-:-:S05]  /*2ae0*/  @P0 IMAD.WIDE.U32 R4, R6, 0x4ec4ec4f, RZ ;  /* 0x4ec4ec4f06040825 */ /* 0x018fca00078e00ff */
[----:B------:R-:W-:-:S05]  /*2af0*/  @P0 SHF.R.U32.HI R0, RZ, 0x2, R5 ;  /* 0x00000002ff000819 */ /* 0x000fca0000011605 */
[----:B------:R-:W-:-:S05]  /*2b00*/  @P0 IMAD R0, R0, -0xd, R6 ;  /* 0xfffffff300000824 */ /* 0x000fca00078e0206 */
[----:B------:R-:W-:-:S05]  /*2b10*/  @P0 LEA R0, R0, UR44, 0x3 ;  /* 0x0000002c00000c11 */ /* 0x000fca000f8e18ff */
[----:B------:R-:W-:-:S05]  /*2b20*/  @P0 VIADD R0, R0, 0x68 ;  /* 0x0000006800000836 */ /* 0x000fca0000000000 */
[----:B--2---:R-:W-:-:S04]  /*2b30*/  @P0 PRMT R0, R3, 0x654, R0 ;  /* 0x0000065403000816 */ /* 0x004fc80000000000 */
[----:B------:R0:W-:Y:S01]  /*2b40*/  @P0 SYNCS.ARRIVE.TRANS64.RED.A1T0 RZ, [R0+URZ], RZ ;  /* 0x000000ff00ff09a7 */ /* 0x0001e2000810043f */
[----:B------:R-:W-:-:S13]  /*2b50*/  PLOP3.LUT P0, PT, PT, PT, UP0, 0x80, 0x0 ;  /* 0x000000000000781c */ /* 0x000fda0003f0f008 */
[----:B0-----:R-:W-:Y:S05]  /*2b60*/  @P0 BRA `(.L_x_31) ;  /* 0x0000000000040947 */ /* 0x001fea0003800000 */
[----:B------:R-:W-:Y:S01]  /*2b70*/  BPT.TRAP 0x1 ;  /* 0x000000040000795c */ /* 0x000fe20000300000 */
.L_x_31:
[----:B---34-:R-:W0:Y:S01]  /*2b80*/  S2R R5, SR_TID.X ;  /* 0x0000000000057919 */ /* 0x018e220000002100 */
[----:B------:R-:W-:Y:S02]  /*2b90*/  UIMAD UR41, UR41, 0xa0, URZ ;  /* 0x000000a0292978a4 */ /* 0x000fe4000f8e023f */
[----:B------:R-:W-:Y:S01]  /*2ba0*/  USHF.R.S32.HI UR10, URZ, 0x1f, UR42 ;  /* 0x0000001f3f0a7899 */ /* 0x000fe2000801142a */
[----:B------:R-:W-:Y:S01]  /*2bb0*/  ULDC.64 UR8, c[0x0][0x5d0] ;  /* 0x0001740000087ab9 */ /* 0x000fe20000000a00 */
[----:B------:R-:W-:Y:S02]  /*2bc0*/  UIMAD.WIDE UR6, UR40, 0x180, URZ ;  /* 0x00000180280678a5 */ /* 0x000fe4000f8e023f */
[----:B------:R-:W-:Y:S01]  /*2bd0*/  IMAD.U32 R236, RZ, RZ, UR41 ;  /* 0x00000029ffec7e24 */ /* 0x000fe2000f8e00ff */
[----:B------:R-:W-:Y:S02]  /*2be0*/  UIMAD UR4, UR10, UR8, URZ ;  /* 0x000000080a0472a4 */ /* 0x000fe4000f8e023f */
[----:B------:R-:W-:Y:S01]  /*2bf0*/  IMAD.U32 R6, RZ, RZ, UR8 ;  /* 0x00000008ff067e24 */ /* 0x000fe2000f8e00ff */
[----:B------:R-:W-:-:S02]  /*2c00*/  UIMAD UR40, UR40, 0x180, URZ ;  /* 0x00000180282878a4 */ /* 0x000fc4000f8e023f */
[----:B------:R-:W-:Y:S01]  /*2c10*/  UIMAD UR4, UR42, UR9, UR4 ;  /* 0x000000092a0472a4 */ /* 0x000fe2000f8e0204 */
[----:B------:R-:W-:Y:S01]  /*2c20*/  ULDC UR8, c[0x0][0x284] ;  /* 0x0000a10000087ab9 */ /* 0x000fe20000000800 */
[----:B------:R-:W-:Y:S02]  /*2c30*/  UIADD3 UR37, UR43, UR37, URZ ;  /* 0x000000252b257290 */ /* 0x000fe4000fffe03f */
[----:B------:R-:W-:Y:S02]  /*2c40*/  UISETP.GE.U32.AND UP2, UPT, UR43, 0xd, UPT ;  /* 0x0000000d2b00788c */ /* 0x000fe4000bf46070 */
[----:B------:R-:W-:-:S04]  /*2c50*/  UISETP.GT.U32.AND UP1, UPT, UR37, 0xc, UPT ;  /* 0x0000000c2500788c */ /* 0x000fc8000bf24070 */
[----:B------:R-:W-:Y:S01]  /*2c60*/  UISETP.LT.U32.AND UP1, UPT, UR43, 0xd, UP1 ;  /* 0x0000000d2b00788c */ /* 0x000fe20008f21070 */
[----:B0-----:R-:W-:Y:S01]  /*2c70*/  IMAD.SHL.U32 R237, R5, 0x2, RZ ;  /* 0x0000000205ed7824 */ /* 0x001fe200078e00ff */
[--C-:B------:R-:W-:Y:S02]  /*2c80*/  SHF.R.U32.HI R3, RZ, 0x7, R5.reuse ;  /* 0x00000007ff037819 */ /* 0x100fe40000011605 */
[----:B------:R-:W-:Y:S02]  /*2c90*/  SHF.R.U32.HI R0, RZ, 0x2, R5 ;  /* 0x00000002ff007819 */ /* 0x000fe40000011605 */
[----:B------:R-:W-:Y:S02]  /*2ca0*/  LOP3.LUT R3, R3, 0x1, RZ, 0xc0, !PT ;  /* 0x0000000103037812 */ /* 0x000fe400078ec0ff */
[----:B------:R-:W-:Y:S02]  /*2cb0*/  LOP3.LUT R236, R236, 0x6, R237, 0xf8, !PT ;  /* 0x00000006ecec7812 */ /* 0x000fe400078ef8ed */
[----:B------:R-:W-:Y:S01]  /*2cc0*/  LOP3.LUT R4, R5, 0x60, RZ, 0xc0, !PT ;  /* 0x0000006005047812 */ /* 0x000fe200078ec0ff */
[----:B------:R-:W-:Y:S01]  /*2cd0*/  IMAD.SHL.U32 R234, R3, 0x40, RZ ;  /* 0x0000004003ea7824 */ /* 0x000fe200078e00ff */
[----:B------:R-:W-:-:S02]  /*2ce0*/  SHF.R.S32.HI R237, RZ, 0x1f, R236 ;  /* 0x0000001fffed7819 */ /* 0x000fc400000114ec */
[----:B------:R-:W-:Y:S02]  /*2cf0*/  LOP3.LUT R0, R0, 0x7, RZ, 0xc0, !PT ;  /* 0x0000000700007812 */ /* 0x000fe400078ec0ff */
[----:B------:R-:W-:Y:S01]  /*2d00*/  SHF.R.U32.HI R4, RZ, 0x1, R4 ;  /* 0x00000001ff047819 */ /* 0x000fe20000011604 */
[----:B------:R-:W-:Y:S01]  /*2d10*/  IMAD.WIDE.U32 R6, R6, UR42, R236 ;  /* 0x0000002a06067c25 */ /* 0x000fe2000f8e00ec */
[--C-:B------:R-:W-:Y:S02]  /*2d20*/  LOP3.LUT R234, R234, 0x40, R0.reuse, 0xe2, !PT ;  /* 0x00000040eaea7812 */ /* 0x100fe400078ee200 */
[----:B------:R-:W-:Y:S01]  /*2d30*/  IADD3 R0, RZ, -R4, -R0 ;  /* 0x80000004ff007210 */ /* 0x000fe20007ffe800 */
[----:B------:R-:W-:Y:S01]  /*2d40*/  VIADD R7, R7, UR4 ;  /* 0x0000000407077c36 */ /* 0x000fe20008000000 */
[----:B------:R-:W-:Y:S01]  /*2d50*/  ULDC UR4, c[0x0][0x288] ;  /* 0x0000a20000047ab9 */ /* 0x000fe20000000800 */
[----:B------:R-:W-:Y:S01]  /*2d60*/  LOP3.LUT R234, R234, UR6, R4, 0xfe, !PT ;  /* 0x00000006eaea7c12 */ /* 0x000fe2000f8efe04 */
[----:B------:R-:W-:Y:S01]  /*2d70*/  UISETP.GE.AND UP0, UPT, UR41, UR4, UPT ;  /* 0x000000042900728c */ /* 0x000fe2000bf06270 */
[----:B------:R-:W-:-:S02]  /*2d80*/  IMAD R0, R3, -0x40, R0 ;  /* 0xffffffc003007824 */ /* 0x000fc400078e0200 */
[----:B------:R-:W-:Y:S01]  /*2d90*/  IMAD.U32 R3, RZ, RZ, UR8 ;  /* 0x00000008ff037e24 */ /* 0x000fe2000f8e00ff */
[----:B------:R-:W-:Y:S02]  /*2da0*/  UISETP.GE.OR UP0, UPT, UR40, UR8, UP0 ;  /* 0x000000082800728c */ /* 0x000fe40008706670 */
[----:B------:R-:W-:Y:S02]  /*2db0*/  USEL UR8, URZ, 0x1, !UP1 ;  /* 0x000000013f087887 */ /* 0x000fe4000c800000 */
[----:B------:R-:W-:Y:S01]  /*2dc0*/  IADD3 R3, R3, -UR40, R0 ;  /* 0x8000002803037c10 */ /* 0x000fe2000fffe000 */
[----:B------:R-:W-:Y:S01]  /*2dd0*/  UMOV UR40, 0xffffffff ;  /* 0xffffffff00287882 */ /* 0x000fe20000000000 */
[----:B------:R-:W-:Y:S01]  /*2de0*/  LOP3.LUT R0, R5, 0x3, RZ, 0xc0, !PT ;  /* 0x0000000305007812 */ /* 0x000fe200078ec0ff */
[----:B------:R-:W-:Y:S01]  /*2df0*/  ULOP3.LUT UR36, UR36, UR8, URZ, 0x3c, !UPT ;  /* 0x0000000824247292 */ /* 0x000fe2000f8e3c3f */
[----:B------:R-:W-:Y:S02]  /*2e00*/  MOV R5, 0xfffffffe ;  /* 0xfffffffe00057802 */ /* 0x000fe40000000f00 */
[----:B------:R-:W-:-:S03]  /*2e10*/  PLOP3.LUT P0, PT, PT, PT, UP0, 0x80, 0x0 ;  /* 0x000000000000781c */ /* 0x000fc60003f0f008 */
[----:B------:R-:W-:Y:S01]  /*2e20*/  IMAD R0, R0, R5, UR4 ;  /* 0x0000000400007e24 */ /* 0x000fe2000f8e0205 */
[----:B------:R-:W-:-:S03]  /*2e30*/  UIMAD.WIDE.U32 UR4, UR37, 0x4ec4ec4f, URZ ;  /* 0x4ec4ec4f250478a5 */ /* 0x000fc6000f8e003f */
[----:B------:R-:W-:Y:S01]  /*2e40*/  VIADD R0, R0, -UR41 ;  /* 0x8000002900007c36 */ /* 0x000fe20008000000 */
[----:B------:R-:W-:-:S04]  /*2e50*/  USHF.R.U32.HI UR4, URZ, 0x2, UR5 ;  /* 0x000000023f047899 */ /* 0x000fc80008011605 */
[----:B------:R-:W-:Y:S02]  /*2e60*/  UIMAD UR37, UR4, -0xd, UR37 ;  /* 0xfffffff3042578a4 */ /* 0x000fe4000f8e0225 */
[----:B------:R-:W-:Y:S01]  /*2e70*/  @UP2 ULOP3.LUT UR36, UR36, 0x1, UR4, 0x78, !UPT ;  /* 0x0000000124242892 */ /* 0x000fe2000f8e7804 */
[----:B------:R-:W-:Y:S11]  /*2e80*/  @P0 BRA `(.L_x_33) ;  /* 0x000000fc008c0947 */ /* 0x000ff60003800000 */
[----:B-----5:R-:W-:Y:S01]  /*2e90*/  FSETP.NEU.AND P2, PT, R16, RZ, PT ;  /* 0x000000ff1000720b */ /* 0x020fe20003f4d000 */
[----:B------:R-:W-:Y:S01]  /*2ea0*/  ULDC.64 UR8, c[0x0][0x5c8] ;  /* 0x0001720000087ab9 */ /* 0x000fe20000000a00 */
[----:B------:R-:W-:Y:S01]  /*2eb0*/  ISETP.GT.AND P0, PT, R3, RZ, PT ;  /* 0x000000ff0300720c */ /* 0x000fe20003f04270 */
[----:B------:R-:W-:Y:S01]  /*2ec0*/  UIMAD UR4, UR7, UR8, URZ ;  /* 0x00000008070472a4 */ /* 0x000fe2000f8e023f */
[----:B------:R-:W-:Y:S01]  /*2ed0*/  IMAD.U32 R12, RZ, RZ, UR9 ;  /* 0x00000009ff0c7e24 */ /* 0x000fe2000f8e00ff */
[----:B------:R-:W-:Y:S01]  /*2ee0*/  BSSY B0, `(.L_x_33) ;  /* 0x0000fdd000007945 */ /* 0x000fe20003800000 */
[----:B------:R-:W-:Y:S01]  /*2ef0*/  IMAD.WIDE.U32 R6, R234, UR8, R6 ;  /* 0x00000008ea067c25 */ /* 0x000fe2000f8e0006 */
[----:B------:R-:W-:-:S03]  /*2f00*/  ISETP.GT.AND P1, PT, R0, RZ, P0 ;  /* 0x000000ff0000720c */ /* 0x000fc60000724270 */
[----:B------:R-:W-:-:S04]  /*2f10*/  IMAD R12, R234, R12, UR4 ;  /* 0x00000004ea0c7e24 */ /* 0x000fc8000f8e020c */
[----:B------:R-:W-:Y:S01]  /*2f20*/  IMAD.IADD R12, R7, 0x1, R12 ;  /* 0x00000001070c7824 */ /* 0x000fe200078e020c */
[----:B------:R-:W-:Y:S06]  /*2f30*/  @!P2 BRA `(.L_x_34) ;  /* 0x000000b4005ca947 */ /* 0x000fec0003800000 */
[----:B------:R-:W0:Y:S01]  /*2f40*/  LDC.64 R8, c[0x0][0x5b8] ;  /* 0x00016e00ff087b82 */ /* 0x000e220000000a00 */
[----:B------:R-:W2:Y:S01]  /*2f50*/  LDL.LU R15, [R1+0x40] ;  /* 0x00004000010f7983 */ /* 0x000ea20000300800 */
[----:B------:R-:W-:-:S06]  /*2f60*/  ULDC.64 UR4, c[0x0][0x5c0] ;  /* 0x0001700000047ab9 */ /* 0x000fcc0000000a00 */
[----:B------:R-:W1:Y:S08]  /*2f70*/  LDC.64 R232, c[0x0][0x5b0] ;  /* 0x00016c00ffe87b82 */ /* 0x000e700000000a00 */
[----:B------:R-:W3:Y:S01]  /*2f80*/  LDC.64 R22, c[0x0][0x5a8] ;  /* 0x00016a00ff167b82 */ /* 0x000ee20000000a00 */
[----:B0-----:R-:W-:Y:S01]  /*2f90*/  IMAD.MOV.U32 R14, RZ, RZ, R8 ;  /* 0x000000ffff0e7224 */ /* 0x001fe200078e0008 */
[----:B------:R0:W-:Y:S01]  /*2fa0*/  STL [R1+0x88], R8 ;  /* 0x0000880801007387 */ /* 0x0001e20000100800 */
[----:B------:R-:W-:-:S02]  /*2fb0*/  IMAD.MOV.U32 R5, RZ, RZ, R9 ;  /* 0x000000ffff057224 */ /* 0x000fc400078e0009 */
[----:B------:R-:W-:-:S04]  /*2fc0*/  IMAD R4, R14, UR10, RZ ;  /* 0x0000000a0e047c24 */ /* 0x000fc8000f8e02ff */
[----:B------:R-:W-:Y:S02]  /*2fd0*/  IMAD R13, R5, UR42, R4 ;  /* 0x0000002a050d7c24 */ /* 0x000fe4000f8e0204 */
[----:B-1----:R-:W-:Y:S02]  /*2fe0*/  IMAD R11, R232, UR7, RZ ;  /* 0x00000007e80b7c24 */ /* 0x002fe4000f8e02ff */
[----:B0-----:R-:W-:Y:S01]  /*2ff0*/  IMAD.WIDE.U32 R8, R14, UR42, R236 ;  /* 0x0000002a0e087c25 */ /* 0x001fe2000f8e00ec */
[----:B------:R-:W-:Y:S03]  /*3000*/  STL [R1+0x8c], R13 ;  /* 0x00008c0d01007387 */ /* 0x000fe60000100800 */
[----:B------:R-:W-:Y:S01]  /*3010*/  IMAD.IADD R19, R9, 0x1, R13 ;  /* 0x0000000109137824 */ /* 0x000fe200078e020d */
[----:B------:R3:W-:Y:S01]  /*3020*/  STL.64 [R1+0x98], R8 ;  /* 0x0000980801007387 */ /* 0x0007e20000100a00 */
[----:B------:R-:W-:-:S02]  /*3030*/  IMAD.MOV.U32 R18, RZ, RZ, R8 ;  /* 0x000000ffff127224 */ /* 0x000fc400078e0008 */
[C---:B------:R-:W-:Y:S02]  /*3040*/  IMAD R11, R234.reuse, R233, R11 ;  /* 0x000000e9ea0b7224 */ /* 0x040fe400078e020b */
[----:B------:R-:W-:Y:S01]  /*3050*/  IMAD.WIDE.U32 R4, R234, R232, R18 ;  /* 0x000000e8ea047225 */ /* 0x000fe200078e0012 */
[----:B------:R-:W-:Y:S03]  /*3060*/  STL.64 [R1+0x80], R18 ;  /* 0x0000801201007387 */ /* 0x000fe60000100a00 */
[----:B------:R-:W-:Y:S01]  /*3070*/  IMAD.IADD R5, R5, 0x1, R11 ;  /* 0x0000000105057824 */ /* 0x000fe200078e020b */
[----:B---3--:R-:W-:-:S04]  /*3080*/  LEA R8, P2, R4, R22, 0x1 ;  /* 0x0000001604087211 */ /* 0x008fc800078408ff */
[----:B------:R-:W-:-:S05]  /*3090*/  LEA.HI.X R9, R4, R23, R5, 0x1, P2 ;  /* 0x0000001704097211 */ /* 0x000fca00010f0c05 */
[----:B------:R-:W3:Y:S01]  /*30a0*/  @P1 LDG.E.LTC128B.U16 R10, desc[UR46][R8.64] ;  /* 0x0000002e080a1981 */ /* 0x000ee2000c1e1520 */
[----:B------:R-:W-:Y:S01]  /*30b0*/  BSSY B1, `(.L_x_35) ;  /* 0x0000012000017945 */ /* 0x000fe20003800000 */
[----:B---3--:R-:W-:Y:S01]  /*30c0*/  HADD2.F32 R4, -RZ, R10.H0_H0 ;  /* 0x2000000aff047230 */ /* 0x008fe20000004100 */
[----:B------:R-:W-:-:S04]  /*30d0*/  PRMT R8, R10, 0x7610, R8 ;  /* 0x000076100a087816 */ /* 0x000fc80000000008 */
[----:B------:R-:W-:-:S04]  /*30e0*/  FMUL R4, R4, R16 ;  /* 0x0000001004047220 */ /* 0x000fc80000400000 */
[----:B--2---:R-:W-:Y:S01]  /*30f0*/  FFMA R7, R15, R2, R4 ;  /* 0x000000020f077223 */ /* 0x004fe20000000004 */
[----:B------:R-:W-:-:S04]  /*3100*/  LEA R4, P2, R6, UR4, 0x1 ;  /* 0x0000000406047c11 */ /* 0x000fc8000f8408ff */
[----:B------:R-:W-:Y:S02]  /*3110*/  LEA.HI.X R5, R6, UR5, R12, 0x1, P2 ;  /* 0x0000000506057c11 */ /* 0x000fe400090f0c0c */
[----:B------:R-:W-:-:S05]  /*3120*/  F2FP.F16.F32.PACK_AB R6, RZ, R7 ;  /* 0x00000007ff06723e */ /* 0x000fca00000000ff */
[----:B------:R0:W-:Y:S02]  /*3130*/  @P1 STG.E.U16 desc[UR46][R4.64], R6 ;  /* 0x0000000604001986 */ /* 0x0001e4000c10152e */
[----:B0-----:R-:W-:-:S04]  /*3140*/  IMAD.WIDE.U32 R6, R234, R232, R236 ;  /* 0x000000e8ea067225 */ /* 0x001fc800078e00ec */
[----:B------:R-:W-:Y:S02]  /*3150*/  IMAD.IADD R7, R11, 0x1, R7 ;  /* 0x000000010b077824 */ /* 0x000fe400078e0207 */
[----:B------:R-:W-:-:S04]  /*3160*/  IMAD.WIDE.U32 R6, R14, UR42, R6 ;  /* 0x0000002a0e067c25 */ /* 0x000fc8000f8e0006 */
[----:B------:R-:W-:Y:S01]  /*3170*/  IMAD.IADD R7, R13, 0x1, R7 ;  /* 0x000000010d077824 */ /* 0x000fe200078e0207 */
[----:B------:R-:W-:-:S04]  /*3180*/  LEA R20, P1, R6, R22, 0x1 ;  /* 0x0000001606147211 */ /* 0x000fc800078208ff */
[----:B------:R-:W-:Y:S02]  /*3190*/  LEA.HI.X R21, R6, R23, R7, 0x1, P1 ;  /* 0x0000001706157211 */ /* 0x000fe400008f0c07 */
[----:B------:R-:W-:-:S13]  /*31a0*/  ISETP.GT.AND P1, PT, R0, 0x1, P0 ;  /* 0x000000010000780c */ /* 0x000fda0000724270 */
[----:B------:R-:W-:Y:S05]  /*31b0*/  @!P1 BRA `(.L_x_36) ;  /* 0x0000000000049947 */ /* 0x000fea0003800000 */
[----:B------:R0:W5:Y:S02]  /*31c0*/  LDG.E.LTC128B.U16 R8, desc[UR46][R20.64+0x2] ;  /* 0x0000022e14087981 */ /* 0x000164000c1e1520 */
.L_x_36:
[----:B------:R-:W-:Y:S05]  /*31d0*/  BSYNC B1 ;  /* 0x0000000000017941 */ /* 0x000fea0003800000 */
.L_x_35:
[----:B------:R-:W2:Y:S01]  /*31e0*/  LDL.LU R7, [R1+0x44] ;  /* 0x0000440001077983 */ /* 0x000ea20000300800 */
[----:B-----5:R-:W-:-:S03]  /*31f0*/  HADD2.F32 R6, -RZ, R8.H0_H0 ;  /* 0x20000008ff067230 */ /* 0x020fc60000004100 */
[----:B------:R-:W3:Y:S01]  /*3200*/  LDL.LU R12, [R1+0x48] ;  /* 0x00004800010c7983 */ /* 0x000ee20000300800 */
[----:B------:R-:W-:Y:S01]  /*3210*/  ISETP.GT.AND P5, PT, R3, 0x8, PT ;  /* 0x000000080300780c */ /* 0x000fe20003fa4270 */
[----:B------:R-:W-:-:S04]  /*3220*/  FMUL R6, R6, R16 ;  /* 0x0000001006067220 */ /* 0x000fc80000400000 */
[----:B--2---:R-:W-:Y:S01]  /*3230*/  FFMA R6, R7, R2, R6 ;  /* 0x0000000207067223 */ /* 0x004fe20000000006 */
[----:B------:R-:W-:-:S04]  /*3240*/  SHF.L.U64.HI R7, R232, 0x3, R233 ;  /* 0x00000003e8077819 */ /* 0x000fc800000102e9 */
[----:B------:R-:W-:-:S05]  /*3250*/  F2FP.F16.F32.PACK_AB R6, RZ, R6 ;  /* 0x00000006ff06723e */ /* 0x000fca00000000ff */
[----:B------:R1:W-:Y:S01]  /*3260*/  @P1 STG.E.U16 desc[UR46][R4.64+0x2], R6 ;  /* 0x0000020604001986 */ /* 0x0003e2000c10152e */
[----:B------:R-:W-:Y:S01]  /*3270*/  ISETP.GT.AND P1, PT, R0, RZ, P5 ;  /* 0x000000ff0000720c */ /* 0x000fe20002f24270 */
[----:B-1----:R-:W-:-:S05]  /*3280*/  IMAD.SHL.U32 R6, R232, 0x8, RZ ;  /* 0x00000008e8067824 */ /* 0x002fca00078e00ff */
[----:B------:R1:W-:Y:S02]  /*3290*/  STL.64 [R1+0x40], R6 ;  /* 0x0000400601007387 */ /* 0x0003e40000100a00 */
[----:B-1----:R-:W-:-:S04]  /*32a0*/  IMAD.WIDE.U32 R6, R234, R232, R6 ;  /* 0x000000e8ea067225 */ /* 0x002fc800078e0006 */
[----:B------:R-:W-:Y:S02]  /*32b0*/  IMAD.IADD R9, R11, 0x1, R7 ;  /* 0x000000010b097824 */ /* 0x000fe400078e0207 */
[----:B------:R-:W2:Y:S02]  /*32c0*/  LDL.64 R10, [R1+0x98] ;  /* 0x00009800010a7983 */ /* 0x000ea40000100a00 */
[----:B--2---:R-:W-:-:S05]  /*32d0*/  IADD3 R7, P2, R10, R6, RZ ;  /* 0x000000060a077210 */ /* 0x004fca0007f5e0ff */
[----:B------:R-:W-:Y:S01]  /*32e0*/  IMAD.X R11, R9, 0x1, R19, P2 ;  /* 0x00000001090b7824 */ /* 0x000fe200010e0613 */
[----:B------:R-:W-:-:S04]  /*32f0*/  LEA R10, P2, R7, R22, 0x1 ;  /* 0x00000016070a7211 */ /* 0x000fc800078408ff */
[----:B------:R-:W-:-:S05]  /*3300*/  LEA.HI.X R11, R7, R23, R11, 0x1, P2 ;  /* 0x00000017070b7211 */ /* 0x000fca00010f0c0b */
[----:B------:R1:W2:Y:S01]  /*3310*/  @P1 LDG.E.LTC128B.U16 R8, desc[UR46][R10.64] ;  /* 0x0000002e0a081981 */ /* 0x0002a2000c1e1520 */
[----:B------:R-:W-:Y:S01]  /*3320*/  IADD3 R6, P2, R236, R6, RZ ;  /* 0x00000006ec067210 */ /* 0x000fe20007f5e0ff */
[----:B------:R-:W-:Y:S01]  /*3330*/  BSSY B1, `(.L_x_37) ;  /* 0x0000017000017945 */ /* 0x000fe20003800000 */
[----:B------:R-:W-:-:S03]  /*3340*/  ISETP.GT.AND P3, PT, R0, 0x1, P5 ;  /* 0x000000010000780c */ /* 0x000fc60002f64270 */
[----:B------:R-:W-:Y:S02]  /*3350*/  IMAD.X R7, R237, 0x1, R9, P2 ;  /* 0x00000001ed077824 */ /* 0x000fe400010e0609 */
[----:B------:R-:W-:Y:S02]  /*3360*/  IMAD.U32 R9, RZ, RZ, UR9 ;  /* 0x00000009ff097e24 */ /* 0x000fe4000f8e00ff */
[----:B------:R-:W-:-:S04]  /*3370*/  IMAD.WIDE.U32 R6, R14, UR42, R6 ;  /* 0x0000002a0e067c25 */ /* 0x000fc8000f8e0006 */
[----:B------:R-:W-:Y:S01]  /*3380*/  IMAD.IADD R7, R13, 0x1, R7 ;  /* 0x000000010d077824 */ /* 0x000fe200078e0207 */
[----:B------:R-:W-:Y:S01]  /*3390*/  LEA R18, P2, R6, R22, 0x1 ;  /* 0x0000001606127211 */ /* 0x000fe200078408ff */
[----:B-1----:R-:W-:-:S03]  /*33a0*/  IMAD.U32 R10, RZ, RZ, UR8 ;  /* 0x00000008ff0a7e24 */ /* 0x002fc6000f8e00ff */
[----:B------:R-:W-:Y:S02]  /*33b0*/  LEA.HI.X R19, R6, R23, R7, 0x1, P2 ;  /* 0x0000001706137211 */ /* 0x000fe400010f0c07 */
[----:B------:R-:W-:-:S05]  /*33c0*/  SHF.L.U64.HI R11, R10, 0x4, R9 ;  /* 0x000000040a0b7819 */ /* 0x000fca0000010209 */
[----:B------:R1:W-:Y:S01]  /*33d0*/  STL [R1+0x48], R11 ;  /* 0x0000480b01007387 */ /* 0x0003e20000100800 */
[----:B--2---:R-:W-:-:S05]  /*33e0*/  HADD2.F32 R6, -RZ, R8.H0_H0 ;  /* 0x20000008ff067230 */ /* 0x004fca0000004100 */
[----:B------:R-:W-:-:S04]  /*33f0*/  FMUL R6, R6, R16 ;  /* 0x0000001006067220 */ /* 0x000fc80000400000 */
[----:B---3--:R-:W-:Y:S01]  /*3400*/  FFMA R7, R12, R2, R6 ;  /* 0x000000020c077223 */ /* 0x008fe20000000006 */
[----:B------:R-:W-:-:S04]  /*3410*/  IMAD.U32 R6, RZ, RZ, UR8 ;  /* 0x00000008ff067e24 */ /* 0x000fc8000f8e00ff */
[----:B------:R-:W-:Y:S01]  /*3420*/  IMAD.SHL.U32 R12, R6, 0x10, RZ ;  /* 0x00000010060c7824 */ /* 0x000fe200078e00ff */
[----:B------:R-:W-:-:S04]  /*3430*/  F2FP.F16.F32.PACK_AB R7, RZ, R7 ;  /* 0x00000007ff07723e */ /* 0x000fc800000000ff */
[----:B------:R-:W-:Y:S02]  /*3440*/  IADD3 R6, P2, R12, R4, RZ ;  /* 0x000000040c067210 */ /* 0x000fe40007f5e0ff */
[----:B------:R-:W-:-:S03]  /*3450*/  PRMT R9, R7, 0x7610, R9 ;  /* 0x0000761007097816 */ /* 0x000fc60000000009 */
[----:B------:R-:W-:-:S05]  /*3460*/  IMAD.X R7, R11, 0x1, R5, P2 ;  /* 0x000000010b077824 */ /* 0x000fca00010e0605 */
[----:B------:R1:W-:Y:S01]  /*3470*/  @P1 STG.E.U16 desc[UR46][R6.64], R9 ;  /* 0x0000000906001986 */ /* 0x0003e2000c10152e */
[----:B------:R-:W-:Y:S05]  /*3480*/  @!P3 BRA `(.L_x_38) ;  /* 0x000000000004b947 */ /* 0x000fea0003800000 */
[----:B------:R2:W5:Y:S02]  /*3490*/  LDG.E.LTC128B.U16 R8, desc[UR46][R18.64+0x2] ;  /* 0x0000022e12087981 */ /* 0x000564000c1e1520 */
.L_x_38:
[----:B------:R-:W-:Y:S05]  /*34a0*/  BSYNC B1 ;  /* 0x0000000000017941 */ /* 0x000fea0003800000 */
.L_x_37:
[----:B------:R-:W3:Y:S01]  /*34b0*/  LDL.LU R10, [R1+0x4c] ;  /* 0x00004c00010a7983 */ /* 0x000ee20000300800 */
[----:B-1---5:R-:W-:Y:S01]  /*34c0*/  HADD2.F32 R9, -RZ, R8.H0_H0 ;  /* 0x20000008ff097230 */ /* 0x022fe20000004100 */
[----:B------:R-:W-:Y:S01]  /*34d0*/  ISETP.GT.AND P1, PT, R0, 0x8, P0 ;  /* 0x000000080000780c */ /* 0x000fe20000724270 */
[----:B------:R-:W-:Y:S03]  /*34e0*/  BSSY B1, `(.L_x_39) ;  /* 0x0000007000017945 */ /* 0x000fe60003800000 */
[----:B------:R-:W-:-:S04]  /*34f0*/  FMUL R9, R9, R16 ;  /* 0x0000001009097220 */ /* 0x000fc80000400000 */
[----:B---3--:R-:W-:-:S05]  /*3500*/  FFMA R9, R10, R2, R9 ;  /* 0x000000020a097223 */ /* 0x008fca0000000009 */
[----:B------:R-:W-:-:S05]  /*3510*/  F2FP.F16.F32.PACK_AB R9, RZ, R9 ;  /* 0x00000009ff09723e */ /* 0x000fca00000000ff */
[----:B------:R1:W-:Y:S01]  /*3520*/  @P3 STG.E.U16 desc[UR46][R6.64+0x2], R9 ;  /* 0x0000020906003986 */ /* 0x0003e2000c10152e */
[----:B------:R-:W-:Y:S05]  /*3530*/  @!P1 BRA `(.L_x_40) ;  /* 0x0000000000049947 */ /* 0x000fea0003800000 */
[----:B------:R3:W5:Y:S02]  /*3540*/  LDG.E.LTC128B.U16 R8, desc[UR46][R20.64+0x10] ;  /* 0x0000102e14087981 */ /* 0x000764000c1e1520 */
.L_x_40:
[----:B------:R-:W-:Y:S05]  /*3550*/  BSYNC B1 ;  /* 0x0000000000017941 */ /* 0x000fea0003800000 */
.L_x_39:
[----:B------:R-:W4:Y:S01]  /*3560*/  LDL.LU R10, [R1+0x50] ;  /* 0x00005000010a7983 */ /* 0x000f220000300800 */
[----:B-1---5:R-:W-:Y:S01]  /*3570*/  HADD2.F32 R9, -RZ, R8.H0_H0 ;  /* 0x20000008ff097230 */ /* 0x022fe20000004100 */
[----:B------:R-:W-:Y:S01]  /*3580*/  ISETP.GT.AND P2, PT, R0, 0x9, P0 ;  /* 0x000000090000780c */ /* 0x000fe20000744270 */
[----:B------:R-:W-:Y:S03]  /*3590*/  BSSY B1, `(.L_x_41) ;  /* 0x0000007000017945 */ /* 0x000fe60003800000 */
[----:B------:R-:W-:-:S04]  /*35a0*/  FMUL R9, R9, R16 ;  /* 0x0000001009097220 */ /* 0x000fc80000400000 */
[----:B----4-:R-:W-:-:S05]  /*35b0*/  FFMA R9, R10, R2, R9 ;  /* 0x000000020a097223 */ /* 0x010fca0000000009 */
[----:B------:R-:W-:-:S05]  /*35c0*/  F2FP.F16.F32.PACK_AB R9, RZ, R9 ;  /* 0x00000009ff09723e */ /* 0x000fca00000000ff */
[----:B------:R1:W-:Y:S01]  /*35d0*/  @P1 STG.E.U16 desc[UR46][R4.64+0x10], R9 ;  /* 0x0000100904001986 */ /* 0x0003e2000c10152e */
[----:B------:R-:W-:Y:S05]  /*35e0*/  @!P2 BRA `(.L_x_42) ;  /* 0x000000000004a947 */ /* 0x000fea0003800000 */
[----:B------:R4:W5:Y:S02]  /*35f0*/  LDG.E.LTC128B.U16 R8, desc[UR46][R20.64+0x12] ;  /* 0x0000122e14087981 */ /* 0x000964000c1e1520 */
.L_x_42:
[----:B------:R-:W-:Y:S05]  /*3600*/  BSYNC B1 ;  /* 0x0000000000017941 */ /* 0x000fea0003800000 */
.L_x_41:
[----:B------:R-:W2:Y:S01]  /*3610*/  LDL.LU R10, [R1+0x54] ;  /* 0x00005400010a7983 */ /* 0x000ea20000300800 */
[----:B-1---5:R-:W-:Y:S01]  /*3620*/  HADD2.F32 R9, -RZ, R8.H0_H0 ;  /* 0x20000008ff097230 */ /* 0x022fe20000004100 */
[----:B------:R-:W-:Y:S01]  /*3630*/  ISETP.GT.AND P1, PT, R0, 0x8, P5 ;  /* 0x000000080000780c */ /* 0x000fe20002f24270 */
[----:B------:R-:W-:Y:S03]  /*3640*/  BSSY B1, `(.L_x_43) ;  /* 0x0000007000017945 */ /* 0x000fe60003800000 */
[----:B------:R-:W-:-:S04]  /*3650*/  FMUL R9, R9, R16 ;  /* 0x0000001009097220 */ /* 0x000fc80000400000 */
[----:B--2---:R-:W-:-:S05]  /*3660*/  FFMA R9, R10, R2, R9 ;  /* 0x000000020a097223 */ /* 0x004fca0000000009 */
[----:B------:R-:W-:-:S05]  /*3670*/  F2FP.F16.F32.PACK_AB R9, RZ, R9 ;  /* 0x00000009ff09723e */ /* 0x000fca00000000ff */
[----:B------:R1:W-:Y:S01]  /*3680*/  @P2 STG.E.U16 desc[UR46][R4.64+0x12], R9 ;  /* 0x0000120904002986 */ /* 0x0003e2000c10152e */
[----:B------:R-:W-:Y:S05]  /*3690*/  @!P1 BRA `(.L_x_44) ;  /* 0x0000000000049947 */ /* 0x000fea0003800000 */
[----:B------:R2:W5:Y:S02]  /*36a0*/  LDG.E.LTC128B.U16 R8, desc[UR46][R18.64+0x10] ;  /* 0x0000102e12087981 */ /* 0x000564000c1e1520 */
.L_x_44:
[----:B------:R-:W-:Y:S05]  /*36b0*/  BSYNC B1 ;  /* 0x0000000000017941 */ /* 0x000fea0003800000 */
.L_x_43:
        /* <DEDUP_REMOVED lines=10> */
.L_x_46:
[----:B------:R-:W-:Y:S05]  /*3760*/  BSYNC B1 ;  /* 0x0000000000017941 */ /* 0x000fea0003800000 */
.L_x_45:
        /* <DEDUP_REMOVED lines=10> */
.L_x_48:
[----:B------:R-:W-:Y:S05]  /*3810*/  BSYNC B1 ;  /* 0x0000000000017941 */ /* 0x000fea0003800000 */
.L_x_47:
        /* <DEDUP_REMOVED lines=10> */
.L_x_50:
[----:B------:R-:W-:Y:S05]  /*38c0*/  BSYNC B1 ;  /* 0x0000000000017941 */ /* 0x000fea0003800000 */
.L_x_49:
        /* <DEDUP_REMOVED lines=10> */
.L_x_52:
[----:B------:R-:W-:Y:S05]  /*3970*/  BSYNC B1 ;  /* 0x0000000000017941 */ /* 0x000fea0003800000 */
.L_x_51:
        /* <DEDUP_REMOVED lines=10> */
.L_x_54:
[----:B------:R-:W-:Y:S05]  /*3a20*/  BSYNC B1 ;  /* 0x0000000000017941 */ /* 0x000fea0003800000 */
.L_x_53:
        /* <DEDUP_REMOVED lines=10> */
.L_x_56:
[----:B------:R-:W-:Y:S05]  /*3ad0*/  BSYNC B1 ;  /* 0x0000000000017941 */ /* 0x000fea0003800000 */
.L_x_55:
        /* <DEDUP_REMOVED lines=10> */
.L_x_58:
[----:B------:R-:W-:Y:S05]  /*3b80*/  BSYNC B1 ;  /* 0x0000000000017941 */ /* 0x000fea0003800000 */
.L_x_57:
        /* <DEDUP_REMOVED lines=10> */
.L_x_60:
[----:B------:R-:W-:Y:S05]  /*3c30*/  BSYNC B1 ;  /* 0x0000000000017941 */ /* 0x000fea0003800000 */
.L_x_59:
[----:B------:R-:W3:Y:S01]  /*3c40*/  LDL.LU R10, [R1+0x78] ;  /* 0x00007800010a7983 */ /* 0x000ee20000300800 */
[----:B-1---5:R-:W-:Y:S01]  /*3c50*/  HADD2.F32 R9, -RZ, R8.H0_H0 ;  /* 0x20000008ff097230 */ /* 0x022fe20000004100 */
[----:B------:R-:W-:Y:S01]  /*3c60*/  ISETP.GT.AND P2, PT, R0, 0x19, P5 ;  /* 0x000000190000780c */ /* 0x000fe20002f44270 */
[----:B------:R-:W-:Y:S01]  /*3c70*/  BSSY B1, `(.L_x_61) ;  /* 0x0000008000017945 */ /* 0x000fe20003800000 */
[----:B------:R-:W-:Y:S02]  /*3c80*/  PRMT R14, R8, 0x7610, R14 ;  /* 0x00007610080e7816 */ /* 0x000fe4000000000e */
[----:B------:R-:W-:-:S04]  /*3c90*/  FMUL R9, R9, R16 ;  /* 0x0000001009097220 */ /* 0x000fc80000400000 */
[----:B---3--:R-:W-:-:S05]  /*3ca0*/  FFMA R9, R10, R2, R9 ;  /* 0x000000020a097223 */ /* 0x008fca0000000009 */
[----:B------:R-:W-:-:S05]  /*3cb0*/  F2FP.F16.F32.PACK_AB R9, RZ, R9 ;  /* 0x00000009ff09723e */ /* 0x000fca00000000ff */
[----:B------:R1:W-:Y:S01]  /*3cc0*/  @P1 STG.E.U16 desc[UR46][R6.64+0x30], R9 ;  /* 0x0000300906001986 */ /* 0x0003e2000c10152e */
[----:B------:R-:W-:Y:S05]  /*3cd0*/  @!P2 BRA `(.L_x_62) ;  /* 0x000000000004a947 */ /* 0x000fea0003800000 */
[----:B------:R3:W5:Y:S02]  /*3ce0*/  LDG.E.LTC128B.U16 R14, desc[UR46][R18.64+0x32] ;  /* 0x0000322e120e7981 */ /* 0x000764000c1e1520 */
.L_x_62:
[----:B------:R-:W-:Y:S05]  /*3cf0*/  BSYNC B1 ;  /* 0x0000000000017941 */ /* 0x000fea0003800000 */
.L_x_61:
[----:B-1----:R-:W2:Y:S04]  /*3d00*/  LDL.LU R9, [R1+0x7c] ;  /* 0x00007c0001097983 */ /* 0x002ea80000300800 */
[----:B------:R-:W4:Y:S01]  /*3d10*/  LDL.64 R10, [R1+0x80] ;  /* 0x00008000010a7983 */ /* 0x000f220000100a00 */
[----:B-----5:R-:W-:Y:S01]  /*3d20*/  HADD2.F32 R8, -RZ, R14.H0_H0 ;  /* 0x2000000eff087230 */ /* 0x020fe20000004100 */
[----:B------:R-:W-:Y:S02]  /*3d30*/  IADD3 R15, P1, R234, 0x80, RZ ;  /* 0x00000080ea0f7810 */ /* 0x000fe40007f3e0ff */
[----:B------:R-:W-:Y:S01]  /*3d40*/  ISETP.GT.AND P4, PT, R3, 0x80, PT ;  /* 0x000000800300780c */ /* 0x000fe20003f84270 */
[----:B------:R-:W3:Y:S01]  /*3d50*/  LDL.LU R12, [R1] ;  /* 0x00000000010c7983 */ /* 0x000ee20000300800 */
[----:B------:R-:W-:-:S04]  /*3d60*/  FMUL R8, R8, R16 ;  /* 0x0000001008087220 */ /* 0x000fc80000400000 */
[----:B--2---:R-:W-:-:S05]  /*3d70*/  FFMA R8, R9, R2, R8 ;  /* 0x0000000209087223 */ /* 0x004fca0000000008 */
[----:B------:R-:W-:-:S05]  /*3d80*/  F2FP.F16.F32.PACK_AB R8, RZ, R8 ;  /* 0x00000008ff08723e */ /* 0x000fca00000000ff */
[----:B------:R1:W-:Y:S01]  /*3d90*/  @P2 STG.E.U16 desc[UR46][R6.64+0x32], R8 ;  /* 0x0000320806002986 */ /* 0x0003e2000c10152e */
[----:B------:R-:W-:Y:S01]  /*3da0*/  ISETP.GT.AND P2, PT, R0, RZ, P4 ;  /* 0x000000ff0000720c */ /* 0x000fe20002744270 */
[----:B-1----:R-:W-:-:S04]  /*3db0*/  IMAD.X R8, RZ, RZ, UR7, P1 ;  /* 0x00000007ff087e24 */ /* 0x002fc800088e06ff */
[----:B------:R-:W-:-:S04]  /*3dc0*/  IMAD R8, R8, R232, RZ ;  /* 0x000000e808087224 */ /* 0x000fc800078e02ff */
[C---:B------:R-:W-:Y:S02]  /*3dd0*/  IMAD R235, R15.reuse, R233, R8 ;  /* 0x000000e90feb7224 */ /* 0x040fe400078e0208 */
[----:B----4-:R-:W-:-:S04]  /*3de0*/  IMAD.WIDE.U32 R8, R15, R232, R10 ;  /* 0x000000e80f087225 */ /* 0x010fc800078e000a */
[----:B------:R-:W-:Y:S01]  /*3df0*/  IMAD.IADD R9, R9, 0x1, R235 ;  /* 0x0000000109097824 */ /* 0x000fe200078e02eb */
[----:B------:R-:W-:-:S04]  /*3e00*/  LEA R10, P1, R8, R22, 0x1 ;  /* 0x00000016080a7211 */ /* 0x000fc800078208ff */
[----:B------:R-:W-:-:S05]  /*3e10*/  LEA.HI.X R11, R8, R23, R9, 0x1, P1 ;  /* 0x00000017080b7211 */ /* 0x000fca00008f0c09 */
[----:B------:R1:W2:Y:S04]  /*3e20*/  @P2 LDG.E.LTC128B.U16 R14, desc[UR46][R10.64] ;  /* 0x0000002e0a0e2981 */ /* 0x0002a8000c1e1520 */
[----:B------:R-:W1:Y:S01]  /*3e30*/  LDL R11, [R1+0x88] ;  /* 0x00008800010b7983 */ /* 0x000e620000100800 */
[----:B------:R-:W-:Y:S01]  /*3e40*/  IMAD.WIDE.U32 R8, R15, R232, R236 ;  /* 0x000000e80f087225 */ /* 0x000fe200078e00ec */
[----:B------:R-:W-:Y:S03]  /*3e50*/  BSSY B1, `(.L_x_63) ;  /* 0x0000018000017945 */ /* 0x000fe60003800000 */
[----:B------:R-:W-:Y:S02]  /*3e60*/  IMAD.IADD R9, R235, 0x1, R9 ;  /* 0x00000001eb097824 */ /* 0x000fe400078e0209 */
[----:B-1----:R-:W-:-:S04]  /*3e70*/  IMAD.WIDE.U32 R10, R11, UR42, R8 ;  /* 0x0000002a0b0a7c25 */ /* 0x002fc8000f8e0008 */
[----:B------:R-:W-:Y:S01]  /*3e80*/  IMAD.IADD R9, R13, 0x1, R11 ;  /* 0x000000010d097824 */ /* 0x000fe200078e020b */
[C---:B------:R-:W-:Y:S01]  /*3e90*/  LEA R8, P1, R10.reuse, R22, 0x1 ;  /* 0x000000160a087211 */ /* 0x040fe200078208ff */
[----:B------:R-:W-:Y:S02]  /*3ea0*/  IMAD.U32 R11, RZ, RZ, UR8 ;  /* 0x00000008ff0b7e24 */ /* 0x000fe4000f8e00ff */
[----:B------:R-:W-:Y:S01]  /*3eb0*/  IMAD.U32 R13, RZ, RZ, UR8 ;  /* 0x00000008ff0d7e24 */ /* 0x000fe2000f8e00ff */
[----:B------:R-:W-:Y:S01]  /*3ec0*/  LEA.HI.X R9, R10, R23, R9, 0x1, P1 ;  /* 0x000000170a097211 */ /* 0x000fe200008f0c09 */
[----:B--2---:R-:W-:Y:S01]  /*3ed0*/  HADD2.F32 R10, -RZ, R14.H0_H0 ;  /* 0x2000000eff0a7230 */ /* 0x004fe20000004100 */
[----:B------:R-:W-:Y:S01]  /*3ee0*/  ISETP.GT.AND P1, PT, R0, 0x1, P4 ;  /* 0x000000010000780c */ /* 0x000fe20002724270 */
[----:B------:R-:W-:-:S03]  /*3ef0*/  IMAD.SHL.U32 R11, R11, 0x100, RZ ;  /* 0x000001000b0b7824 */ /* 0x000fc600078e00ff */
[----:B------:R-:W-:-:S04]  /*3f00*/  FMUL R10, R10, R16 ;  /* 0x000000100a0a7220 */ /* 0x000fc80000400000 */
[----:B---3--:R-:W-:Y:S01]  /*3f10*/  FFMA R10, R12, R2, R10 ;  /* 0x000000020c0a7223 */ /* 0x008fe2000000000a */
[----:B------:R-:W-:-:S04]  /*3f20*/  IMAD.U32 R12, RZ, RZ, UR9 ;  /* 0x00000009ff0c7e24 */ /* 0x000fc8000f8e00ff */
[----:B------:R-:W-:Y:S02]  /*3f30*/  F2FP.F16.F32.PACK_AB R10, RZ, R10 ;  /* 0x0000000aff0a723e */ /* 0x000fe400000000ff */
[----:B------:R-:W-:Y:S01]  /*3f40*/  SHF.L.U64.HI R11, R13, 0x8, R12 ;  /* 0x000000080d0b7819 */ /* 0x000fe2000001020c */
[----:B------:R-:W-:-:S04]  /*3f50*/  IMAD.U32 R12, RZ, RZ, UR8 ;  /* 0x00000008ff0c7e24 */ /* 0x000fc8000f8e00ff */
[----:B------:R-:W-:Y:S01]  /*3f60*/  IMAD.SHL.U32 R12, R12, 0x100, RZ ;  /* 0x000001000c0c7824 */ /* 0x000fe200078e00ff */
[----:B------:R1:W-:Y:S04]  /*3f70*/  STL [R1+0x54], R11 ;  /* 0x0000540b01007387 */ /* 0x0003e80000100800 */
[----:B------:R-:W-:-:S05]  /*3f80*/  IADD3 R12, P3, R12, R4, RZ ;  /* 0x000000040c0c7210 */ /* 0x000fca0007f7e0ff */
[----:B------:R-:W-:-:S05]  /*3f90*/  IMAD.X R13, R11, 0x1, R5, P3 ;  /* 0x000000010b0d7824 */ /* 0x000fca00018e0605 */
[----:B------:R1:W-:Y:S01]  /*3fa0*/  @P2 STG.E.U16 desc[UR46][R12.64], R10 ;  /* 0x0000000a0c002986 */ /* 0x0003e2000c10152e */
[----:B------:R-:W-:Y:S05]  /*3fb0*/  @!P1 BRA `(.L_x_64) ;  /* 0x0000000000049947 */ /* 0x000fea0003800000 */
[----:B------:R2:W5:Y:S02]  /*3fc0*/  LDG.E.LTC128B.U16 R14, desc[UR46][R8.64+0x2] ;  /* 0x0000022e080e7981 */ /* 0x000564000c1e1520 */
.L_x_64:
[----:B------:R-:W-:Y:S05]  /*3fd0*/  BSYNC B1 ;  /* 0x0000000000017941 */ /* 0x000fea0003800000 */
.L_x_63:
[----:B-1----:R-:W3:Y:S01]  /*3fe0*/  LDL.LU R11, [R1+0x4] ;  /* 0x00000400010b7983 */ /* 0x002ee20000300800 */
[----:B-----5:R-:W-:-:S03]  /*3ff0*/  HADD2.F32 R10, -RZ, R14.H0_H0 ;  /* 0x2000000eff0a7230 */ /* 0x020fc60000004100 */
[----:B------:R1:W-:Y:S02]  /*4000*/  STL.64 [R1+0xc0], R18 ;  /* 0x0000c01201007387 */ /* 0x0003e40000100a00 */
[----:B------:R-:W-:Y:S02]  /*4010*/  FMUL R10, R10, R16 ;  /* 0x000000100a0a7220 */ /* 0x000fe40000400000 */
[----:B-1----:R-:W4:Y:S04]  /*4020*/  LDL.64 R18, [R1+0x98] ;  /* 0x0000980001127983 */ /* 0x002f280000100a00 */
[----:B------:R2:W-:Y:S04]  /*4030*/  STL.64 [R1+0xb8], R8 ;  /* 0x0000b80801007387 */ /* 0x0005e80000100a00 */
[----:B--2---:R-:W2:Y:S04]  /*4040*/  LDL.64 R8, [R1+0x80] ;  /* 0x0000800001087983 */ /* 0x004ea80000100a00 */
[----:B------:R-:W-:Y:S04]  /*4050*/  STL.64 [R1+0xb0], R6 ;  /* 0x0000b00601007387 */ /* 0x000fe80000100a00 */
[----:B------:R-:W-:Y:S01]  /*4060*/  STL [R1+0xa8], R4 ;  /* 0x0000a80401007387 */ /* 0x000fe20000100800 */
[----:B---3--:R-:W-:-:S05]  /*4070*/  FFMA R11, R11, R2, R10 ;  /* 0x000000020b0b7223 */ /* 0x008fca000000000a */
[----:B------:R1:W-:Y:S04]  /*4080*/  STL [R1], R11 ;  /* 0x0000000b01007387 */ /* 0x0003e80000100800 */
[----:B-1----:R-:W3:Y:S02]  /*4090*/  LDL.64 R10, [R1+0x40] ;  /* 0x00004000010a7983 */ /* 0x002ee40000100a00 */
[----:B---3--:R-:W-:Y:S02]  /*40a0*/  IMAD.WIDE.U32 R10, R15, R232, R10 ;  /* 0x000000e80f0a7225 */ /* 0x008fe400078e000a */
[----:B------:R-:W3:Y:S01]  /*40b0*/  LDL.LU R15, [R1] ;  /* 0x00000000010f7983 */ /* 0x000ee20000300800 */
[----:B------:R-:W-:Y:S02]  /*40c0*/  ISETP.GT.AND P3, PT, R3, 0x88, PT ;  /* 0x000000880300780c */ /* 0x000fe40003f64270 */
[----:B---3--:R-:W-:-:S02]  /*40d0*/  F2FP.F16.F32.PACK_AB R6, RZ, R15 ;  /* 0x0000000fff06723e */ /* 0x008fc400000000ff */
[----:B----4-:R-:W-:Y:S02]  /*40e0*/  IADD3 R15, P6, R18, R10, RZ ;  /* 0x0000000a120f7210 */ /* 0x010fe40007fde0ff */
[----:B------:R-:W-:Y:S01]  /*40f0*/  PRMT R7, R6, 0x7610, R7 ;  /* 0x0000761006077816 */ /* 0x000fe20000000007 */
[----:B------:R-:W-:Y:S01]  /*4100*/  IMAD.IADD R6, R235, 0x1, R11 ;  /* 0x00000001eb067824 */ /* 0x000fe200078e020b */
[----:B------:R1:W5:Y:S01]  /*4110*/  LDL.LU.64 R18, [R1+0xc0] ;  /* 0x0000c00001127983 */ /* 0x0003620000300a00 */
[----:B------:R-:W-:Y:S02]  /*4120*/  ISETP.GT.AND P2, PT, R0, RZ, P3 ;  /* 0x000000ff0000720c */ /* 0x000fe40001f44270 */
[----:B--2---:R-:W-:Y:S01]  /*4130*/  IMAD.X R235, R6, 0x1, R9, P6 ;  /* 0x0000000106eb7824 */ /* 0x004fe200030e0609 */
[----:B------:R2:W-:Y:S01]  /*4140*/  STL [R1+0x4c], R6 ;  /* 0x00004c0601007387 */ /* 0x0005e20000100800 */
[----:B------:R-:W-:-:S03]  /*4150*/  PRMT R4, R7, 0x7610, R4 ;  /* 0x0000761007047816 */ /* 0x000fc60000000004 */
[----:B------:R1:W5:Y:S01]  /*4160*/  LDL.LU.64 R8, [R1+0xb8] ;  /* 0x0000b80001087983 */ /* 0x0003620000300a00 */
[----:B--2---:R-:W-:-:S04]  /*4170*/  LEA R6, P6, R15, R22, 0x1 ;  /* 0x000000160f067211 */ /* 0x004fc800078c08ff */
[--C-:B------:R-:W-:Y:S01]  /*4180*/  LEA.HI.X R7, R15, R23, R235.reuse, 0x1, P6 ;  /* 0x000000170f077211 */ /* 0x100fe200030f0ceb */
[----:B------:R-:W-:Y:S04]  /*4190*/  @P1 STG.E.U16 desc[UR46][R12.64+0x2], R4 ;  /* 0x000002040c001986 */ /* 0x000fe8000c10152e */
[----:B------:R2:W-:Y:S04]  /*41a0*/  STL.64 [R1], R6 ;  /* 0x0000000601007387 */ /* 0x0005e80000100a00 */
[----:B--2---:R1:W5:Y:S04]  /*41b0*/  LDL.LU.64 R6, [R1+0xb0] ;  /* 0x0000b00001067983 */ /* 0x0043680000300a00 */
[----:B------:R1:W5:Y:S01]  /*41c0*/  LDL.LU R4, [R1+0xa8] ;  /* 0x0000a80001047983 */ /* 0x0003620000300800 */
[----:B------:R-:W-:Y:S01]  /*41d0*/  BSSY B1, `(.L_x_65) ;  /* 0x0000005000017945 */ /* 0x000fe20003800000 */
[----:B------:R-:W-:-:S03]  /*41e0*/  PRMT R235, R14, 0x7610, R235 ;  /* 0x000076100eeb7816 */ /* 0x000fc600000000eb */
[----:B------:R-:W-:Y:S05]  /*41f0*/  @!P2 BRA `(.L_x_66) ;  /* 0x000000000008a947 */ /* 0x000fea0003800000 */
[----:B------:R-:W2:Y:S04]  /*4200*/  LDL.LU.64 R14, [R1] ;  /* 0x00000000010e7983 */ /* 0x000ea80000300a00 */
[----:B--2---:R2:W5:Y:S02]  /*4210*/  LDG.E.LTC128B.U16 R235, desc[UR46][R14.64] ;  /* 0x0000002e0eeb7981 */ /* 0x004564000c1e1520 */
.L_x_66:
[----:B------:R-:W-:Y:S05]  /*4220*/  BSYNC B1 ;  /* 0x0000000000017941 */ /* 0x000fea0003800000 */
.L_x_65:
[----:B--2---:R-:W2:Y:S01]  /*4230*/  LDL.LU R15, [R1+0x8] ;  /* 0x00000800010f7983 */ /* 0x004ea20000300800 */
[----:B-----5:R-:W-:Y:S02]  /*4240*/  HADD2.F32 R11, -RZ, R235.H0_H0 ;  /* 0x200000ebff0b7230 */ /* 0x020fe40000004100 */
[----:B------:R-:W-:-:S03]  /*4250*/  IMAD.U32 R14, RZ, RZ, UR8 ;  /* 0x00000008ff0e7e24 */ /* 0x000fc6000f8e00ff */
[----:B------:R-:W-:Y:S01]  /*4260*/  FMUL R11, R11, R16 ;  /* 0x000000100b0b7220 */ /* 0x000fe20000400000 */
[----:B------:R-:W-:-:S05]  /*4270*/  IMAD.SHL.U32 R14, R14, 0x10, RZ ;  /* 0x000000100e0e7824 */ /* 0x000fca00078e00ff */
[----:B------:R-:W-:Y:S01]  /*4280*/  IADD3 R14, P1, R12, R14, RZ ;  /* 0x0000000e0c0e7210 */ /* 0x000fe20007f3e0ff */
[----:B--2---:R-:W-:Y:S02]  /*4290*/  FFMA R11, R15, R2, R11 ;  /* 0x000000020f0b7223 */ /* 0x004fe4000000000b */
[----:B------:R-:W2:Y:S03]  /*42a0*/  LDL R15, [R1+0x48] ;  /* 0x00004800010f7983 */ /* 0x000ea60000100800 */
[----:B------:R-:W-:Y:S01]  /*42b0*/  F2FP.F16.F32.PACK_AB R11, RZ, R11 ;  /* 0x0000000bff0b723e */ /* 0x000fe200000000ff */
[----:B--2---:R-:W-:-:S05]  /*42c0*/  IMAD.X R15, R13, 0x1, R15, P1 ;  /* 0x000000010d0f7824 */ /* 0x004fca00008e060f */
[----:B------:R2:W-:Y:S04]  /*42d0*/  @P2 STG.E.U16 desc[UR46][R14.64], R11 ;  /* 0x0000000b0e002986 */ /* 0x0005e8000c10152e */
[----:B--2---:R-:W2:Y:S01]  /*42e0*/  LDL.LU R15, [R1+0x4c] ;  /* 0x00004c00010f7983 */ /* 0x004ea20000300800 */
[----:B------:R-:W-:-:S03]  /*42f0*/  IADD3 R14, P1, R236, R10, RZ ;  /* 0x0000000aec0e7210 */ /* 0x000fc60007f3e0ff */
[----:B------:R-:W3:Y:S04]  /*4300*/  LDL R10, [R1+0x88] ;  /* 0x00008800010a7983 */ /* 0x000ee80000100800 */
[----:B------:R-:W4:Y:S01]  /*4310*/  LDL R11, [R1+0x8c] ;  /* 0x00008c00010b7983 */ /* 0x000f220000100800 */
[----:B------:R-:W-:Y:S01]  /*4320*/  ISETP.GT.AND P6, PT, R0, 0x1, P3 ;  /* 0x000000010000780c */ /* 0x000fe20001fc4270 */
[----:B------:R-:W-:Y:S01]  /*4330*/  BSSY B1, `(.L_x_67) ;  /* 0x0000008000017945 */ /* 0x000fe20003800000 */
[----:B--2---:R-:W-:Y:S02]  /*4340*/  IMAD.X R15, R237, 0x1, R15, P1 ;  /* 0x00000001ed0f7824 */ /* 0x004fe400008e060f */
[----:B---3--:R-:W-:-:S04]  /*4350*/  IMAD.WIDE.U32 R14, R10, UR42, R14 ;  /* 0x0000002a0a0e7c25 */ /* 0x008fc8000f8e000e */
[----:B----4-:R-:W-:Y:S01]  /*4360*/  IMAD.IADD R11, R11, 0x1, R15 ;  /* 0x000000010b0b7824 */ /* 0x010fe200078e020f */
[----:B------:R-:W-:-:S04]  /*4370*/  LEA R10, P1, R14, R22, 0x1 ;  /* 0x000000160e0a7211 */ /* 0x000fc800078208ff */
[----:B------:R-:W-:Y:S01]  /*4380*/  LEA.HI.X R11, R14, R23, R11, 0x1, P1 ;  /* 0x000000170e0b7211 */ /* 0x000fe200008f0c0b */
[----:B------:R-:W-:Y:S08]  /*4390*/  @!P6 BRA `(.L_x_68) ;  /* 0x000000000004e947 */ /* 0x000ff00003800000 */
[----:B------:R2:W5:Y:S02]  /*43a0*/  LDG.E.LTC128B.U16 R235, desc[UR46][R10.64+0x2] ;  /* 0x0000022e0aeb7981 */ /* 0x000564000c1e1520 */
.L_x_68:
[----:B------:R-:W-:Y:S05]  /*43b0*/  BSYNC B1 ;  /* 0x0000000000017941 */ /* 0x000fea0003800000 */
.L_x_67:
[----:B------:R-:W3:Y:S01]  /*43c0*/  LDL.LU R15, [R1+0xc] ;  /* 0x00000c00010f7983 */ /* 0x000ee20000300800 */
[----:B-----5:R-:W-:-:S03]  /*43d0*/  HADD2.F32 R14, -RZ, R235.H0_H0 ;  /* 0x200000ebff0e7230 */ /* 0x020fc60000004100 */
[----:B------:R4:W-:Y:S02]  /*43e0*/  STL [R1+0xac], R4 ;  /* 0x0000ac0401007387 */ /* 0x0009e40000100800 */
[----:B------:R-:W-:Y:S02]  /*43f0*/  FMUL R14, R14, R16 ;  /* 0x000000100e0e7220 */ /* 0x000fe40000400000 */
[----:B------:R0:W-:Y:S02]  /*4400*/  STL [R1+0xa8], R3 ;  /* 0x0000a80301007387 */ /* 0x0001e40000100800 */
[----:B---3--:R-:W-:Y:S01]  /*4410*/  FFMA R15, R15, R2, R14 ;  /* 0x000000020f0f7223 */ /* 0x008fe2000000000e */
[----:B------:R-:W-:-:S04]  /*4420*/  IMAD.U32 R14, RZ, RZ, UR8 ;  /* 0x00000008ff0e7e24 */ /* 0x000fc8000f8e00ff */
[----:B------:R-:W-:Y:S01]  /*4430*/  F2FP.F16.F32.PACK_AB R15, RZ, R15 ;  /* 0x0000000fff0f723e */ /* 0x000fe200000000ff */
[----:B------:R-:W-:-:S03]  /*4440*/  IMAD.SHL.U32 R14, R14, 0x10, RZ ;  /* 0x000000100e0e7824 */ /* 0x000fc600078e00ff */
[----:B----4-:R-:W-:Y:S02]  /*4450*/  PRMT R4, R15, 0x7610, R4 ;  /* 0x000076100f047816 */ /* 0x010fe40000000004 */
[----:B------:R-:W3:Y:S01]  /*4460*/  LDL R15, [R1+0x48] ;  /* 0x00004800010f7983 */ /* 0x000ee20000100800 */
[----:B------:R-:W-:Y:S02]  /*4470*/  IADD3 R14, P2, R14, R12, RZ ;  /* 0x0000000c0e0e7210 */ /* 0x000fe40007f5e0ff */
[----:B0-----:R-:W-:Y:S02]  /*4480*/  PRMT R3, R4, 0x7610, R3 ;  /* 0x0000761004037816 */ /* 0x001fe40000000003 */
[----:B------:R0:W5:Y:S01]  /*4490*/  LDL.LU R4, [R1+0xac] ;  /* 0x0000ac0001047983 */ /* 0x0001620000300800 */
[----:B------:R-:W-:Y:S01]  /*44a0*/  ISETP.GT.AND P1, PT, R0, 0x8, P4 ;  /* 0x000000080000780c */ /* 0x000fe20002724270 */
[----:B---3--:R-:W-:-:S05]  /*44b0*/  IMAD.X R15, R15, 0x1, R13, P2 ;  /* 0x000000010f0f7824 */ /* 0x008fca00010e060d */
[----:B------:R3:W-:Y:S04]  /*44c0*/  @P6 STG.E.U16 desc[UR46][R14.64+0x2], R3 ;  /* 0x000002030e006986 */ /* 0x0007e8000c10152e */
[----:B---3--:R0:W5:Y:S01]  /*44d0*/  LDL.LU R3, [R1+0xa8] ;  /* 0x0000a80001037983 */ /* 0x0081620000300800 */
[----:B------:R-:W-:Y:S01]  /*44e0*/  BSSY B1, `(.L_x_69) ;  /* 0x0000004000017945 */ /* 0x000fe20003800000 */
[----:B------:R-:W-:-:S03]  /*44f0*/  PRMT R14, R235, 0x7610, R14 ;  /* 0x00007610eb0e7816 */ /* 0x000fc6000000000e */
[----:B------:R-:W-:Y:S05]  /*4500*/  @!P1 BRA `(.L_x_70) ;  /* 0x0000000000049947 */ /* 0x000fea0003800000 */
[----:B------:R3:W5:Y:S02]  /*4510*/  LDG.E.LTC128B.U16 R14, desc[UR46][R8.64+0x10] ;  /* 0x0000102e080e7981 */ /* 0x000764000c1e1520 */
.L_x_70:
[----:B------:R-:W-:Y:S05]  /*4520*/  BSYNC B1 ;  /* 0x0000000000017941 */ /* 0x000fea0003800000 */
.L_x_69:
[----:B------:R-:W4:Y:S01]  /*4530*/  LDL.LU R235, [R1+0x10] ;  /* 0x0000100001eb7983 */ /* 0x000f220000300800 */
[----:B-----5:R-:W-:Y:S01]  /*4540*/  HADD2.F32 R15, -RZ, R14.H0_H0 ;  /* 0x2000000eff0f7230 */ /* 0x020fe20000004100 */
        /* <DEDUP_REMOVED lines=8> */
.L_x_72:
[----:B------:R-:W-:Y:S05]  /*45d0*/  BSYNC B1 ;  /* 0x0000000000017941 */ /* 0x000fea0003800000 */
.L_x_71:
[----:B------:R1:W-:Y:S04]  /*45e0*/  STL [R1+0xa8], R3 ;  /* 0x0000a80301007387 */ /* 0x0003e80000100800 */
[----:B-1----:R-:W2:Y:S01]  /*45f0*/  LDL.LU R3, [R1+0x14] ;  /* 0x0000140001037983 */ /* 0x002ea20000300800 */
[----:B----45:R-:W-:-:S05]  /*4600*/  HADD2.F32 R15, -RZ, R14.H0_H0 ;  /* 0x2000000eff0f7230 */ /* 0x030fca0000004100 */
[----:B------:R-:W-:Y:S01]  /*4610*/  FMUL R15, R15, R16 ;  /* 0x000000100f0f7220 */ /* 0x000fe20000400000 */
[----:B------:R-:W-:-:S03]  /*4620*/  ISETP.GT.AND P1, PT, R0, 0x8, P3 ;  /* 0x000000080000780c */ /* 0x000fc60001f24270 */
[----:B--2---:R-:W-:Y:S02]  /*4630*/  FFMA R15, R3, R2, R15 ;  /* 0x00000002030f7223 */ /* 0x004fe4000000000f */
[----:B------:R1:W5:Y:S01]  /*4640*/  LDL.LU R3, [R1+0xa8] ;  /* 0x0000a80001037983 */ /* 0x0003620000300800 */
[----:B------:R-:W-:Y:S01]  /*4650*/  BSSY B1, `(.L_x_73) ;  /* 0x0000006000017945 */ /* 0x000fe20003800000 */
[----:B------:R-:W-:Y:S02]  /*4660*/  PRMT R235, R14, 0x7610, R235 ;  /* 0x000076100eeb7816 */ /* 0x000fe400000000eb */
[----:B------:R-:W-:-:S05]  /*4670*/  F2FP.F16.F32.PACK_AB R15, RZ, R15 ;  /* 0x0000000fff0f723e */ /* 0x000fca00000000ff */
[----:B------:R1:W-:Y:S01]  /*4680*/  @P2 STG.E.U16 desc[UR46][R12.64+0x12], R15 ;  /* 0x0000120f0c002986 */ /* 0x0003e2000c10152e */
[----:B------:R-:W-:Y:S05]  /*4690*/  @!P1 BRA `(.L_x_74) ;  /* 0x0000000000049947 */ /* 0x000fea0003800000 */
[----:B------:R2:W5:Y:S02]  /*46a0*/  LDG.E.LTC128B.U16 R235, desc[UR46][R10.64+0x10] ;  /* 0x0000102e0aeb7981 */ /* 0x000564000c1e1520 */
.L_x_74:
[----:B------:R-:W-:Y:S05]  /*46b0*/  BSYNC B1 ;  /* 0x0000000000017941 */ /* 0x000fea0003800000 */
.L_x_73:
[----:B-1----:R-:W4:Y:S01]  /*46c0*/  LDL.LU R15, [R1+0x18] ;  /* 0x00001800010f7983 */ /* 0x002f220000300800 */
[----:B-----5:R-:W-:-:S03]  /*46d0*/  HADD2.F32 R14, -RZ, R235.H0_H0 ;  /* 0x200000ebff0e7230 */ /* 0x020fc60000004100 */
[----:B------:R0:W-:Y:S02]  /*46e0*/  STL [R1+0xb4], R8 ;  /* 0x0000b40801007387 */ /* 0x0001e40000100800 */
[----:B------:R-:W-:Y:S02]  /*46f0*/  FMUL R14, R14, R16 ;  /* 0x000000100e0e7220 */ /* 0x000fe40000400000 */
[----:B------:R1:W-:Y:S01]  /*4700*/  STL [R1+0xb0], R7 ;  /* 0x0000b00701007387 */ /* 0x0003e20000100800 */
[----:B0--3--:R-:W-:-:S03]  /*4710*/  IMAD.U32 R8, RZ, RZ, UR8 ;  /* 0x00000008ff087e24 */ /* 0x009fc6000f8e00ff */
[----:B-1----:R-:W3:Y:S02]  /*4720*/  LDL.LU R7, [R1+0x54] ;  /* 0x0000540001077983 */ /* 0x002ee40000300800 */
[----:B------:R-:W-:Y:S02]  /*4730*/  SHF.L.U32 R8, R8, 0x8, RZ ;  /* 0x0000000808087819 */ /* 0x000fe400000006ff */
[----:B------:R0:W-:Y:S04]  /*4740*/  STL [R1+0xac], R6 ;  /* 0x0000ac0601007387 */ /* 0x0001e80000100800 */
[----:B------:R1:W-:Y:S01]  /*4750*/  STL [R1+0xa8], R3 ;  /* 0x0000a80301007387 */ /* 0x0003e20000100800 */
[----:B----4-:R-:W-:Y:S01]  /*4760*/  FFMA R15, R15, R2, R14 ;  /* 0x000000020f0f7223 */ /* 0x010fe2000000000e */
[----:B------:R-:W-:-:S04]  /*4770*/  IMAD.U32 R14, RZ, RZ, UR8 ;  /* 0x00000008ff0e7e24 */ /* 0x000fc8000f8e00ff */
[----:B------:R-:W-:Y:S01]  /*4780*/  IMAD.SHL.U32 R14, R14, 0x10, RZ ;  /* 0x000000100e0e7824 */ /* 0x000fe200078e00ff */
[----:B------:R-:W-:-:S04]  /*4790*/  F2FP.F16.F32.PACK_AB R15, RZ, R15 ;  /* 0x0000000fff0f723e */ /* 0x000fc800000000ff */
[----:B------:R-:W-:Y:S02]  /*47a0*/  IADD3 R14, P2, P6, R14, R4, R8 ;  /* 0x000000040e0e7210 */ /* 0x000fe40007e5e008 */
[----:B------:R4:W5:Y:S01]  /*47b0*/  LDL.LU R8, [R1+0xb4] ;  /* 0x0000b40001087983 */ /* 0x0009620000300800 */
[----:B0-----:R-:W-:-:S03]  /*47c0*/  PRMT R6, R15, 0x7610, R6 ;  /* 0x000076100f067816 */ /* 0x001fc60000000006 */
[----:B------:R-:W3:Y:S01]  /*47d0*/  LDL R15, [R1+0x48] ;  /* 0x00004800010f7983 */ /* 0x000ee20000100800 */
[----:B-1----:R-:W-:Y:S02]  /*47e0*/  PRMT R3, R6, 0x7610, R3 ;  /* 0x0000761006037816 */ /* 0x002fe40000000003 */
[----:B---3--:R-:W-:Y:S02]  /*47f0*/  IADD3.X R15, R15, R5, R7, P2, P6 ;  /* 0x000000050f0f7210 */ /* 0x008fe400017ec407 */
[----:B------:R4:W5:Y:S01]  /*4800*/  LDL.LU R7, [R1+0xb0] ;  /* 0x0000b00001077983 */ /* 0x0009620000300800 */
[----:B------:R-:W-:-:S03]  /*4810*/  ISETP.GT.AND P2, PT, R0, 0x9, P3 ;  /* 0x000000090000780c */ /* 0x000fc60001f44270 */
[----:B------:R4:W5:Y:S04]  /*4820*/  LDL.LU R6, [R1+0xac] ;  /* 0x0000ac0001067983 */ /* 0x0009680000300800 */
[----:B------:R0:W-:Y:S04]  /*4830*/  @P1 STG.E.U16 desc[UR46][R14.64+0x10], R3 ;  /* 0x000010030e001986 */ /* 0x0001e8000c10152e */
[----:B0-----:R4:W5:Y:S01]  /*4840*/  LDL.LU R3, [R1+0xa8] ;  /* 0x0000a80001037983 */ /* 0x0019620000300800 */
[----:B------:R-:W-:Y:S04]  /*4850*/  BSSY B1, `(.L_x_75) ;  /* 0x0000003000017945 */ /* 0x000fe80003800000 */
[----:B------:R-:W-:Y:S05]  /*4860*/  @!P2 BRA `(.L_x_76) ;  /* 0x000000000004a947 */ /* 0x000fea0003800000 */
[----:B------:R0:W5:Y:S02]  /*4870*/  LDG.E.LTC128B.U16 R235, desc[UR46][R10.64+0x12] ;  /* 0x0000122e0aeb7981 */ /* 0x000164000c1e1520 */
.L_x_76:
[----:B------:R-:W-:Y:S05]  /*4880*/  BSYNC B1 ;  /* 0x0000000000017941 */ /* 0x000fea0003800000 */
.L_x_75:
[----:B-----5:R-:W-:Y:S04]  /*4890*/  STL [R1+0xb8], R7 ;  /* 0x0000b80701007387 */ /* 0x020fe80000100800 */
[----:B------:R1:W-:Y:S04]  /*48a0*/  STL [R1+0xb4], R6 ;  /* 0x0000b40601007387 */ /* 0x0003e80000100800 */
[----:B-1----:R-:W3:Y:S01]  /*48b0*/  LDL.LU R6, [R1+0x1c] ;  /* 0x00001c0001067983 */ /* 0x002ee20000300800 */
[----:B------:R-:W-:-:S03]  /*48c0*/  HADD2.F32 R7, -RZ, R235.H0_H0 ;  /* 0x200000ebff077230 */ /* 0x000fc60000004100 */
[----:B------:R1:W-:Y:S02]  /*48d0*/  STL [R1+0xb0], R5 ;  /* 0x0000b00501007387 */ /* 0x0003e40000100800 */
[----:B------:R-:W-:Y:S02]  /*48e0*/  FMUL R7, R7, R16 ;  /* 0x0000001007077220 */ /* 0x000fe40000400000 */
[----:B------:R2:W-:Y:S04]  /*48f0*/  STL [R1+0xac], R4 ;  /* 0x0000ac0401007387 */ /* 0x0005e80000100800 */
[----:B------:R4:W-:Y:S01]  /*4900*/  STL [R1+0xa8], R3 ;  /* 0x0000a80301007387 */ /* 0x0009e20000100800 */
[----:B---3--:R-:W-:-:S03]  /*4910*/  FFMA R6, R6, R2, R7 ;  /* 0x0000000206067223 */ /* 0x008fc60000000007 */
[----:B------:R3:W5:Y:S02]  /*4920*/  LDL.LU R7, [R1+0xb8] ;  /* 0x0000b80001077983 */ /* 0x0007640000300800 */
[----:B-1----:R-:W-:Y:S02]  /*4930*/  F2FP.F16.F32.PACK_AB R5, RZ, R6 ;  /* 0x00000006ff05723e */ /* 0x002fe400000000ff */
[----:B------:R3:W5:Y:S02]  /*4940*/  LDL.LU R6, [R1+0xb4] ;  /* 0x0000b40001067983 */ /* 0x0007640000300800 */
[----:B--2---:R-:W-:Y:S02]  /*4950*/  PRMT R4, R5, 0x7610, R4 ;  /* 0x0000761005047816 */ /* 0x004fe40000000004 */
[----:B------:R3:W5:Y:S01]  /*4960*/  LDL.LU R5, [R1+0xb0] ;  /* 0x0000b00001057983 */ /* 0x0007620000300800 */
[----:B------:R-:W-:Y:S02]  /*4970*/  ISETP.GT.AND P1, PT, R0, 0x10, P4 ;  /* 0x000000100000780c */ /* 0x000fe40002724270 */
[----:B----4-:R-:W-:-:S02]  /*4980*/  PRMT R3, R4, 0x7610, R3 ;  /* 0x0000761004037816 */ /* 0x010fc40000000003 */
[----:B------:R3:W5:Y:S04]  /*4990*/  LDL.LU R4, [R1+0xac] ;  /* 0x0000ac0001047983 */ /* 0x0007680000300800 */
[----:B------:R1:W-:Y:S04]  /*49a0*/  @P2 STG.E.U16 desc[UR46][R14.64+0x12], R3 ;  /* 0x000012030e002986 */ /* 0x0003e8000c10152e */
[----:B-1----:R3:W5:Y:S01]  /*49b0*/  LDL.LU R3, [R1+0xa8] ;  /* 0x0000a80001037983 */ /* 0x0027620000300800 */
[----:B------:R-:W-:Y:S04]  /*49c0*/  BSSY B1, `(.L_x_77) ;  /* 0x0000003000017945 */ /* 0x000fe80003800000 */
[----:B------:R-:W-:Y:S05]  /*49d0*/  @!P1 BRA `(.L_x_78) ;  /* 0x0000000000049947 */ /* 0x000fea0003800000 */
[----:B------:R1:W5:Y:S02]  /*49e0*/  LDG.E.LTC128B.U16 R235, desc[UR46][R8.64+0x20] ;  /* 0x0000202e08eb7981 */ /* 0x000364000c1e1520 */
.L_x_78:
[----:B------:R-:W-:Y:S05]  /*49f0*/  BSYNC B1 ;  /* 0x0000000000017941 */ /* 0x000fea0003800000 */
.L_x_77:
[----:B-----5:R-:W-:Y:S04]  /*4a00*/  STL [R1+0xb8], R7 ;  /* 0x0000b80701007387 */ /* 0x020fe80000100800 */
[----:B------:R2:W-:Y:S04]  /*4a10*/  STL [R1+0xb4], R6 ;  /* 0x0000b40601007387 */ /* 0x0005e80000100800 */
[----:B--2---:R-:W2:Y:S01]  /*4a20*/  LDL.LU R6, [R1+0x20] ;  /* 0x0000200001067983 */ /* 0x004ea20000300800 */
[----:B------:R-:W-:-:S03]  /*4a30*/  HADD2.F32 R7, -RZ, R235.H0_H0 ;  /* 0x200000ebff077230 */ /* 0x000fc60000004100 */
[----:B------:R4:W-:Y:S02]  /*4a40*/  STL [R1+0xb0], R5 ;  /* 0x0000b00501007387 */ /* 0x0009e40000100800 */
[----:B------:R-:W-:Y:S02]  /*4a50*/  FMUL R7, R7, R16 ;  /* 0x0000001007077220 */ /* 0x000fe40000400000 */
[----:B------:R0:W-:Y:S04]  /*4a60*/  STL [R1+0xac], R4 ;  /* 0x0000ac0401007387 */ /* 0x0001e80000100800 */
[----:B------:R3:W-:Y:S01]  /*4a70*/  STL [R1+0xa8], R3 ;  /* 0x0000a80301007387 */ /* 0x0007e20000100800 */
[----:B--2---:R-:W-:-:S03]  /*4a80*/  FFMA R6, R6, R2, R7 ;  /* 0x0000000206067223 */ /* 0x004fc60000000007 */
[----:B------:R2:W5:Y:S02]  /*4a90*/  LDL.LU R7, [R1+0xb8] ;  /* 0x0000b80001077983 */ /* 0x0005640000300800 */
[----:B----4-:R-:W-:Y:S02]  /*4aa0*/  F2FP.F16.F32.PACK_AB R5, RZ, R6 ;  /* 0x00000006ff05723e */ /* 0x010fe400000000ff */
[----:B------:R2:W5:Y:S02]  /*4ab0*/  LDL.LU R6, [R1+0xb4] ;  /* 0x0000b40001067983 */ /* 0x0005640000300800 */
[----:B0-----:R-:W-:Y:S02]  /*4ac0*/  PRMT R4, R5, 0x7610, R4 ;  /* 0x0000761005047816 */ /* 0x001fe40000000004 */
[----:B------:R2:W5:Y:S01]  /*4ad0*/  LDL.LU R5, [R1+0xb0] ;  /* 0x0000b00001057983 */ /* 0x0005620000300800 */
[----:B------:R-:W-:Y:S02]  /*4ae0*/  ISETP.GT.AND P2, PT, R0, 0x11, P4 ;  /* 0x000000110000780c */ /* 0x000fe40002744270 */
[----:B---3--:R-:W-:-:S02]  /*4af0*/  PRMT R3, R4, 0x7610, R3 ;  /* 0x0000761004037816 */ /* 0x008fc40000000003 */
[----:B------:R2:W5:Y:S04]  /*4b00*/  LDL.LU R4, [R1+0xac] ;  /* 0x0000ac0001047983 */ /* 0x0005680000300800 */
[----:B------:R0:W-:Y:S04]  /*4b10*/  @P1 STG.E.U16 desc[UR46][R12.64+0x20], R3 ;  /* 0x000020030c001986 */ /* 0x0001e8000c10152e */
[----:B0-----:R2:W5:Y:S01]  /*4b20*/  LDL.LU R3, [R1+0xa8] ;  /* 0x0000a80001037983 */ /* 0x0015620000300800 */
[----:B------:R-:W-:Y:S04]  /*4b30*/  BSSY B1, `(.L_x_79) ;  /* 0x0000003000017945 */ /* 0x000fe80003800000 */
[----:B------:R-:W-:Y:S05]  /*4b40*/  @!P2 BRA `(.L_x_80) ;  /* 0x000000000004a947 */ /* 0x000fea0003800000 */
[----:B------:R0:W5:Y:S02]  /*4b50*/  LDG.E.LTC128B.U16 R235, desc[UR46][R8.64+0x22] ;  /* 0x0000222e08eb7981 */ /* 0x000164000c1e1520 */
.L_x_80:
[----:B------:R-:W-:Y:S05]  /*4b60*/  BSYNC B1 ;  /* 0x0000000000017941 */ /* 0x000fea0003800000 */
.L_x_79:
[----:B-----5:R-:W-:Y:S04]  /*4b70*/  STL [R1+0xb8], R7 ;  /* 0x0000b80701007387 */ /* 0x020fe80000100800 */
[----:B------:R3:W-:Y:S04]  /*4b80*/  STL [R1+0xb4], R6 ;  /* 0x0000b40601007387 */ /* 0x0007e80000100800 */
[----:B---3--:R-:W3:Y:S01]  /*4b90*/  LDL.LU R6, [R1+0x24] ;  /* 0x0000240001067983 */ /* 0x008ee20000300800 */
[----:B------:R-:W-:-:S03]  /*4ba0*/  HADD2.F32 R7, -RZ, R235.H0_H0 ;  /* 0x200000ebff077230 */ /* 0x000fc60000004100 */
[----:B------:R4:W-:Y:S02]  /*4bb0*/  STL [R1+0xb0], R5 ;  /* 0x0000b00501007387 */ /* 0x0009e40000100800 */
[----:B------:R-:W-:Y:S02]  /*4bc0*/  FMUL R7, R7, R16 ;  /* 0x0000001007077220 */ /* 0x000fe40000400000 */
[----:B------:R1:W-:Y:S04]  /*4bd0*/  STL [R1+0xac], R4 ;  /* 0x0000ac0401007387 */ /* 0x0003e80000100800 */
[----:B------:R2:W-:Y:S01]  /*4be0*/  STL [R1+0xa8], R3 ;  /* 0x0000a80301007387 */ /* 0x0005e20000100800 */
[----:B---3--:R-:W-:-:S03]  /*4bf0*/  FFMA R6, R6, R2, R7 ;  /* 0x0000000206067223 */ /* 0x008fc60000000007 */
[----:B------:R3:W5:Y:S02]  /*4c00*/  LDL.LU R7, [R1+0xb8] ;  /* 0x0000b80001077983 */ /* 0x0007640000300800 */
[----:B----4-:R-:W-:Y:S02]  /*4c10*/  F2FP.F16.F32.PACK_AB R5, RZ, R6 ;  /* 0x00000006ff05723e */ /* 0x010fe400000000ff */
[----:B------:R3:W5:Y:S02]  /*4c20*/  LDL.LU R6, [R1+0xb4] ;  /* 0x0000b40001067983 */ /* 0x0007640000300800 */
[----:B-1----:R-:W-:Y:S02]  /*4c30*/  PRMT R4, R5, 0x7610, R4 ;  /* 0x0000761005047816 */ /* 0x002fe40000000004 */
[----:B------:R3:W5:Y:S01]  /*4c40*/  LDL.LU R5, [R1+0xb0] ;  /* 0x0000b00001057983 */ /* 0x0007620000300800 */
[----:B------:R-:W-:Y:S02]  /*4c50*/  ISETP.GT.AND P1, PT, R0, 0x10, P3 ;  /* 0x000000100000780c */ /* 0x000fe40001f24270 */
[----:B--2---:R-:W-:-:S02]  /*4c60*/  PRMT R3, R4, 0x7610, R3 ;  /* 0x0000761004037816 */ /* 0x004fc40000000003 */
[----:B------:R3:W5:Y:S04]  /*4c70*/  LDL.LU R4, [R1+0xac] ;  /* 0x0000ac0001047983 */ /* 0x0007680000300800 */
[----:B------:R1:W-:Y:S04]  /*4c80*/  @P2 STG.E.U16 desc[UR46][R12.64+0x22], R3 ;  /* 0x000022030c002986 */ /* 0x0003e8000c10152e */
[----:B-1----:R3:W5:Y:S01]  /*4c90*/  LDL.LU R3, [R1+0xa8] ;  /* 0x0000a80001037983 */ /* 0x0027620000300800 */
[----:B------:R-:W-:Y:S04]  /*4ca0*/  BSSY B1, `(.L_x_81) ;  /* 0x0000003000017945 */ /* 0x000fe80003800000 */
[----:B------:R-:W-:Y:S05]  /*4cb0*/  @!P1 BRA `(.L_x_82) ;  /* 0x0000000000049947 */ /* 0x000fea0003800000 */
[----:B------:R1:W5:Y:S02]  /*4cc0*/  LDG.E.LTC128B.U16 R235, desc[UR46][R10.64+0x20] ;  /* 0x0000202e0aeb7981 */ /* 0x000364000c1e1520 */
.L_x_82:
[----:B------:R-:W-:Y:S05]  /*4cd0*/  BSYNC B1 ;  /* 0x0000000000017941 */ /* 0x000fea0003800000 */
.L_x_81:
        /* <DEDUP_REMOVED lines=22> */
.L_x_84:
[----:B------:R-:W-:Y:S05]  /*4e40*/  BSYNC B1 ;  /* 0x0000000000017941 */ /* 0x000fea0003800000 */
.L_x_83:
        /* <DEDUP_REMOVED lines=22> */
.L_x_86:
[----:B------:R-:W-:Y:S05]  /*4fb0*/  BSYNC B1 ;  /* 0x0000000000017941 */ /* 0x000fea0003800000 */
.L_x_85:
        /* <DEDUP_REMOVED lines=22> */
.L_x_88:
[----:B------:R-:W-:Y:S05]  /*5120*/  BSYNC B1 ;  /* 0x0000000000017941 */ /* 0x000fea0003800000 */
.L_x_87:
        /* <DEDUP_REMOVED lines=8> */
[----:B------:R-:W-:Y:S01]  /*51b0*/  ISETP.GT.AND P1, PT, R0, 0x18, P3 ;  /* 0x000000180000780c */ /* 0x000fe20001f24270 */
[----:B------:R-:W-:Y:S01]  /*51c0*/  BSSY B1, `(.L_x_89) ;  /* 0x000000f000017945 */ /* 0x000fe20003800000 */
[----:B---3--:R-:W-:-:S02]  /*51d0*/  FFMA R6, R6, R2, R7 ;  /* 0x0000000206067223 */ /* 0x008fc40000000007 */
[----:B------:R3:W5:Y:S03]  /*51e0*/  LDL.LU R7, [R1+0xb8] ;  /* 0x0000b80001077983 */ /* 0x0007660000300800 */
[----:B----4-:R-:W-:Y:S02]  /*51f0*/  F2FP.F16.F32.PACK_AB R5, RZ, R6 ;  /* 0x00000006ff05723e */ /* 0x010fe400000000ff */
[----:B------:R3:W5:Y:S02]  /*5200*/  LDL.LU R6, [R1+0xb4] ;  /* 0x0000b40001067983 */ /* 0x0007640000300800 */
[----:B-1----:R-:W-:Y:S02]  /*5210*/  PRMT R4, R5, 0x7610, R4 ;  /* 0x0000761005047816 */ /* 0x002fe40000000004 */
[----:B------:R3:W5:Y:S02]  /*5220*/  LDL.LU R5, [R1+0xb0] ;  /* 0x0000b00001057983 */ /* 0x0007640000300800 */
[----:B--2---:R-:W-:-:S02]  /*5230*/  PRMT R3, R4, 0x7610, R3 ;  /* 0x0000761004037816 */ /* 0x004fc40000000003 */
[----:B------:R3:W5:Y:S04]  /*5240*/  LDL.LU R4, [R1+0xac] ;  /* 0x0000ac0001047983 */ /* 0x0007680000300800 */
[----:B------:R1:W-:Y:S04]  /*5250*/  @P2 STG.E.U16 desc[UR46][R12.64+0x32], R3 ;  /* 0x000032030c002986 */ /* 0x0003e8000c10152e */
[----:B-1----:R3:W5:Y:S04]  /*5260*/  LDL.LU R3, [R1+0xa8] ;  /* 0x0000a80001037983 */ /* 0x0027680000300800 */
[----:B------:R3:W-:Y:S01]  /*5270*/  STL.S16 [R1], R235 ;  /* 0x000000eb01007387 */ /* 0x0007e20000100600 */
[----:B------:R-:W-:Y:S05]  /*5280*/  @!P1 BRA `(.L_x_90) ;  /* 0x0000000000089947 */ /* 0x000fea0003800000 */
[----:B---3--:R-:W2:Y:S04]  /*5290*/  LDG.E.LTC128B.U16 R235, desc[UR46][R10.64+0x30] ;  /* 0x0000302e0aeb7981 */ /* 0x008ea8000c1e1520 */
[----:B--2---:R1:W-:Y:S02]  /*52a0*/  STL [R1], R235 ;  /* 0x000000eb01007387 */ /* 0x0043e40000100800 */
.L_x_90:
[----:B------:R-:W-:Y:S05]  /*52b0*/  BSYNC B1 ;  /* 0x0000000000017941 */ /* 0x000fea0003800000 */
.L_x_89:
[----:B-----5:R-:W-:Y:S04]  /*52c0*/  STL [R1+0xac], R4 ;  /* 0x0000ac0401007387 */ /* 0x020fe80000100800 */
[----:B------:R2:W-:Y:S04]  /*52d0*/  STL [R1+0xa8], R3 ;  /* 0x0000a80301007387 */ /* 0x0005e80000100800 */
[----:B--2---:R-:W1:Y:S01]  /*52e0*/  LDL.LU R3, [R1] ;  /* 0x0000000001037983 */ /* 0x004e620000300800 */
[----:B------:R-:W-:-:S03]  /*52f0*/  IADD3 R4, P2, R234, 0x100, RZ ;  /* 0x00000100ea047810 */ /* 0x000fc60007f5e0ff */
[----:B------:R-:W2:Y:S04]  /*5300*/  LDL.LU R234, [R1+0x38] ;  /* 0x0000380001ea7983 */ /* 0x000ea80000300800 */
[----:B------:R-:W-:Y:S01]  /*5310*/  STL [R1+0xc], R4 ;  /* 0x00000c0401007387 */ /* 0x000fe20000100800 */
[----:B-1-3--:R-:W-:-:S05]  /*5320*/  HADD2.F32 R235, -RZ, R3.H0_H0 ;  /* 0x20000003ffeb7230 */ /* 0x00afca0000004100 */
[----:B------:R-:W-:-:S04]  /*5330*/  FMUL R235, R235, R16 ;  /* 0x00000010ebeb7220 */ /* 0x000fc80000400000 */
[----:B--2---:R-:W-:Y:S01]  /*5340*/  FFMA R234, R234, R2, R235 ;  /* 0x00000002eaea7223 */ /* 0x004fe200000000eb */
[----:B------:R-:W-:-:S04]  /*5350*/  IMAD.X R235, RZ, RZ, UR7, P2 ;  /* 0x00000007ffeb7e24 */ /* 0x000fc800090e06ff */
[----:B------:R-:W-:Y:S01]  /*5360*/  IMAD R235, R235, R232, RZ ;  /* 0x000000e8ebeb7224 */ /* 0x000fe200078e02ff */
[----:B------:R-:W-:-:S03]  /*5370*/  F2FP.F16.F32.PACK_AB R234, RZ, R234 ;  /* 0x000000eaffea723e */ /* 0x000fc600000000ff */
[----:B------:R-:W-:Y:S02]  /*5380*/  IMAD R235, R4, R233, R235 ;  /* 0x000000e904eb7224 */ /* 0x000fe400078e02eb */
[----:B------:R-:W-:Y:S04]  /*5390*/  @P1 STG.E.U16 desc[UR46][R14.64+0x30], R234 ;  /* 0x000030ea0e001986 */ /* 0x000fe8000c10152e */
[----:B------:R1:W-:Y:S04]  /*53a0*/  STL [R1+0x10], R235 ;  /* 0x000010eb01007387 */ /* 0x0003e80000100800 */
[----:B-1----:R-:W2:Y:S01]  /*53b0*/  LDL.64 R234, [R1+0x80] ;  /* 0x0000800001ea7983 */ /* 0x002ea20000100a00 */
[----:B------:R-:W-:-:S02]  /*53c0*/  PRMT R233, R3, 0x7610, R233 ;  /* 0x0000761003e97816 */ /* 0x000fc400000000e9 */
[----:B------:R-:W-:Y:S01]  /*53d0*/  ISETP.GT.AND P6, PT, R0, 0x19, P3 ;  /* 0x000000190000780c */ /* 0x000fe20001fc4270 */
[----:B------:R-:W-:Y:S01]  /*53e0*/  BSSY B1, `(.L_x_91) ;  /* 0x0000006000017945 */ /* 0x000fe20003800000 */
[----:B--2---:R-:W-:Y:S02]  /*53f0*/  IMAD.WIDE.U32 R234, R4, R232, R234 ;  /* 0x000000e804ea7225 */ /* 0x004fe400078e00ea */
[----:B------:R1:W5:Y:S04]  /*5400*/  LDL.LU R4, [R1+0xac] ;  /* 0x0000ac0001047983 */ /* 0x0003680000300800 */
[----:B------:R1:W5:Y:S05]  /*5410*/  LDL.LU R3, [R1+0xa8] ;  /* 0x0000a80001037983 */ /* 0x00036a0000300800 */
[----:B------:R-:W-:Y:S05]  /*5420*/  @!P6 BRA `(.L_x_92) ;  /* 0x000000000004e947 */ /* 0x000fea0003800000 */
[----:B------:R2:W5:Y:S02]  /*5430*/  LDG.E.LTC128B.U16 R233, desc[UR46][R10.64+0x32] ;  /* 0x0000322e0ae97981 */ /* 0x000564000c1e1520 */
.L_x_92:
[----:B------:R-:W-:Y:S05]  /*5440*/  BSYNC B1 ;  /* 0x0000000000017941 */ /* 0x000fea0003800000 */
.L_x_91:
[----:B------:R-:W-:Y:S04]  /*5450*/  STL.64 [R1+0xe8], R24 ;  /* 0x0000e81801007387 */ /* 0x000fe80000100a00 */
[----:B------:R3:W-:Y:S04]  /*5460*/  STL.64 [R1+0xe0], R20 ;  /* 0x0000e01401007387 */ /* 0x0007e80000100a00 */
[----:B---3--:R-:W3:Y:S04]  /*5470*/  LDL.LU R20, [R1+0x3c] ;  /* 0x00003c0001147983 */ /* 0x008ee80000300800 */
[----:B------:R-:W4:Y:S04]  /*5480*/  LDL R21, [R1+0x88] ;  /* 0x0000880001157983 */ /* 0x000f280000100800 */
[----:B------:R0:W-:Y:S04]  /*5490*/  STL.64 [R1+0xd8], R18 ;  /* 0x0000d81201007387 */ /* 0x0001e80000100a00 */
[----:B0-----:R-:W4:Y:S04]  /*54a0*/  LDL.LU.64 R18, [R1+0x40] ;  /* 0x0000400001127983 */ /* 0x001f280000300a00 */
[----:B------:R0:W-:Y:S04]  /*54b0*/  STL [R1+0xd0], R17 ;  /* 0x0000d01101007387 */ /* 0x0001e80000100800 */
[----:B0-----:R-:W4:Y:S04]  /*54c0*/  LDL.LU R17, [R1+0xc] ;  /* 0x00000c0001117983 */ /* 0x001f280000300800 */
[----:B------:R-:W-:Y:S04]  /*54d0*/  STL.64 [R1+0xc8], R12 ;  /* 0x0000c80c01007387 */ /* 0x000fe80000100a00 */
[----:B------:R0:W-:Y:S04]  /*54e0*/  STL [R1+0xc0], R7 ;  /* 0x0000c00701007387 */ /* 0x0001e80000100800 */
[----:B0-----:R-:W3:Y:S01]  /*54f0*/  LDL.LU R7, [R1+0x10] ;  /* 0x0000100001077983 */ /* 0x001ee20000300800 */
[----:B-----5:R-:W-:-:S03]  /*5500*/  HADD2.F32 R13, -RZ, R233.H0_H0 ;  /* 0x200000e9ff0d7230 */ /* 0x020fc60000004100 */
[----:B------:R2:W-:Y:S01]  /*5510*/  STL.64 [R1+0xb8], R10 ;  /* 0x0000b80a01007387 */ /* 0x0005e20000100a00 */
[----:B------:R-:W-:Y:S02]  /*5520*/  LEA R24, P1, R234, R22, 0x1 ;  /* 0x00000016ea187211 */ /* 0x000fe400078208ff */
[----:B------:R-:W-:Y:S01]  /*5530*/  ISETP.GT.AND P2, PT, R3, 0x100, PT ;  /* 0x000001000300780c */ /* 0x000fe20003f44270 */
[----:B--2---:R-:W2:Y:S04]  /*5540*/  LDL R10, [R1+0x8c] ;  /* 0x00008c00010a7983 */ /* 0x004ea80000100800 */
[----:B------:R3:W-:Y:S01]  /*5550*/  STL.64 [R1+0xb0], R8 ;  /* 0x0000b00801007387 */ /* 0x0007e20000100a00 */
[----:B------:R-:W-:-:S03]  /*5560*/  PRMT R11, R233, 0x7610, R11 ;  /* 0x00007610e90b7816 */ /* 0x000fc6000000000b */
[----:B------:R-:W-:Y:S01]  /*5570*/  STL [R1+0xa8], R6 ;  /* 0x0000a80601007387 */ /* 0x000fe20000100800 */
[----:B---3--:R-:W-:Y:S02]  /*5580*/  IMAD.IADD R9, R235, 0x1, R7 ;  /* 0x00000001eb097824 */ /* 0x008fe400078e0207 */
[----:B------:R-:W-:Y:S02]  /*5590*/  FMUL R235, R13, R16 ;  /* 0x000000100deb7220 */ /* 0x000fe40000400000 */
[----:B------:R-:W3:Y:S01]  /*55a0*/  LDL.LU.64 R12, [R1+0x98] ;  /* 0x00009800010c7983 */ /* 0x000ee20000300a00 */
[----:B------:R-:W-:Y:S01]  /*55b0*/  LEA.HI.X R25, R234, R23, R9, 0x1, P1 ;  /* 0x00000017ea197211 */ /* 0x000fe200008f0c09 */
[----:B------:R-:W-:Y:S01]  /*55c0*/  FFMA R234, R20, R2, R235 ;  /* 0x0000000214ea7223 */ /* 0x000fe200000000eb */
[----:B------:R-:W-:Y:S01]  /*55d0*/  ISETP.GT.AND P1, PT, R0, RZ, P2 ;  /* 0x000000ff0000720c */ /* 0x000fe20001724270 */
[----:B------:R-:W3:Y:S03]  /*55e0*/  LDL.LU.64 R8, [R1+0x80] ;  /* 0x0000800001087983 */ /* 0x000ee60000300a00 */
[----:B------:R-:W-:-:S05]  /*55f0*/  F2FP.F16.F32.PACK_AB R234, RZ, R234 ;  /* 0x000000eaffea723e */ /* 0x000fca00000000ff */
[----:B------:R4:W-:Y:S04]  /*5600*/  @P6 STG.E.U16 desc[UR46][R14.64+0x32], R234 ;  /* 0x000032ea0e006986 */ /* 0x0009e8000c10152e */
[----:B------:R-:W2:Y:S01]  /*5610*/  @P1 LDG.E.LTC128B.U16 R11, desc[UR46][R24.64] ;  /* 0x0000002e180b1981 */ /* 0x000ea2000c1e1520 */
[----:B----4-:R-:W-:-:S03]  /*5620*/  IMAD.WIDE.U32 R234, R17, R232, R236 ;  /* 0x000000e811ea7225 */ /* 0x010fc600078e00ec */
[----:B------:R0:W5:Y:S01]  /*5630*/  LDL.LU.64 R24, [R1+0xe8] ;  /* 0x0000e80001187983 */ /* 0x0001620000300a00 */
[----:B------:R-:W-:Y:S02]  /*5640*/  IMAD.IADD R235, R7, 0x1, R235 ;  /* 0x0000000107eb7824 */ /* 0x000fe400078e02eb */
[----:B------:R-:W-:-:S04]  /*5650*/  IMAD.WIDE.U32 R20, R21, UR42, R234 ;  /* 0x0000002a15147c25 */ /* 0x000fc8000f8e00ea */
[----:B------:R-:W-:Y:S01]  /*5660*/  IMAD.U32 R235, RZ, RZ, UR8 ;  /* 0x00000008ffeb7e24 */ /* 0x000fe2000f8e00ff */
[----:B------:R-:W-:Y:S01]  /*5670*/  LEA R234, P6, R20, R22, 0x1 ;  /* 0x0000001614ea7211 */ /* 0x000fe200078c08ff */
[----:B--2---:R-:W-:Y:S01]  /*5680*/  HADD2.F32 R233, -RZ, R11.H0_H0 ;  /* 0x2000000bffe97230 */ /* 0x004fe20000004100 */
[----:B------:R2:W-:Y:S04]  /*5690*/  STL [R1+0x8], R11 ;  /* 0x0000080b01007387 */ /* 0x0005e80000100800 */
[----:B------:R-:W-:-:S04]  /*56a0*/  FMUL R233, R233, R16 ;  /* 0x00000010e9e97220 */ /* 0x000fc80000400000 */
[----:B------:R-:W-:Y:S01]  /*56b0*/  FFMA R233, R216, R2, R233 ;  /* 0x00000002d8e97223 */ /* 0x000fe200000000e9 */
[----:B------:R-:W-:Y:S02]  /*56c0*/  IMAD.IADD R216, R10, 0x1, R21 ;  /* 0x000000010ad87824 */ /* 0x000fe400078e0215 */
[----:B------:R-:W-:Y:S02]  /*56d0*/  IMAD.SHL.U32 R10, R235, 0x200, RZ ;  /* 0x00000200eb0a7824 */ /* 0x000fe400078e00ff */
[----:B--2---:R-:W-:Y:S02]  /*56e0*/  IMAD.U32 R11, RZ, RZ, UR8 ;  /* 0x00000008ff0b7e24 */ /* 0x004fe4000f8e00ff */
[----:B------:R-:W-:-:S05]  /*56f0*/  IMAD.U32 R235, RZ, RZ, UR9 ;  /* 0x00000009ffeb7e24 */ /* 0x000fca000f8e00ff */
[----:B------:R-:W-:Y:S02]  /*5700*/  SHF.L.U64.HI R11, R11, 0x9, R235 ;  /* 0x000000090b0b7819 */ /* 0x000fe400000102eb */
[----:B------:R-:W-:Y:S02]  /*5710*/  LEA.HI.X R235, R20, R23, R216, 0x1, P6 ;  /* 0x0000001714eb7211 */ /* 0x000fe400030f0cd8 */
[----:B------:R0:W5:Y:S01]  /*5720*/  LDL.LU.64 R20, [R1+0xe0] ;  /* 0x0000e00001147983 */ /* 0x0001620000300a00 */
[----:B------:R-:W-:-:S03]  /*5730*/  IADD3 R10, P6, R10, R4, RZ ;  /* 0x000000040a0a7210 */ /* 0x000fc60007fde0ff */
[----:B------:R2:W-:Y:S04]  /*5740*/  STL [R1+0x18], R11 ;  /* 0x0000180b01007387 */ /* 0x0005e80000100800 */
[----:B--2---:R-:W2:Y:S01]  /*5750*/  LDL R11, [R1+0x18] ;  /* 0x00001800010b7983 */ /* 0x004ea20000100800 */
[----:B------:R-:W-:Y:S01]  /*5760*/  F2FP.F16.F32.PACK_AB R216, RZ, R233 ;  /* 0x000000e9ffd8723e */ /* 0x000fe200000000ff */
[----:B------:R-:W-:Y:S02]  /*5770*/  IMAD.WIDE.U32 R232, R17, R232, R18 ;  /* 0x000000e811e87225 */ /* 0x000fe400078e0012 */
[----:B------:R0:W5:Y:S01]  /*5780*/  LDL.LU.64 R18, [R1+0xd8] ;  /* 0x0000d80001127983 */ /* 0x0001620000300a00 */
[----:B------:R-:W-:-:S03]  /*5790*/  PRMT R6, R216, 0x7610, R6 ;  /* 0x00007610d8067816 */ /* 0x000fc60000000006 */
[----:B------:R0:W5:Y:S01]  /*57a0*/  LDL.LU R17, [R1+0xd0] ;  /* 0x0000d00001117983 */ /* 0x0001620000300800 */
[----:B--2---:R-:W-:Y:S01]  /*57b0*/  IMAD.X R11, R11, 0x1, R5, P6 ;  /* 0x000000010b0b7824 */ /* 0x004fe200030e0605 */
[----:B---3--:R-:W-:Y:S02]  /*57c0*/  IADD3 R216, P6, R12, R232, RZ ;  /* 0x000000e80cd87210 */ /* 0x008fe40007fde0ff */
[----:B------:R0:W5:Y:S04]  /*57d0*/  LDL.LU.64 R12, [R1+0xc8] ;  /* 0x0000c800010c7983 */ /* 0x0001680000300a00 */
[----:B------:R2:W-:Y:S04]  /*57e0*/  STL [R1+0xc], R216 ;  /* 0x00000cd801007387 */ /* 0x0005e80000100800 */
[----:B------:R3:W-:Y:S01]  /*57f0*/  @P1 STG.E.U16 desc[UR46][R10.64], R6 ;  /* 0x000000060a001986 */ /* 0x0007e2000c10152e */
[----:B--2---:R-:W-:-:S03]  /*5800*/  IMAD.IADD R216, R7, 0x1, R233 ;  /* 0x0000000107d87824 */ /* 0x004fc600078e02e9 */
[----:B------:R0:W5:Y:S01]  /*5810*/  LDL.LU R7, [R1+0xc0] ;  /* 0x0000c00001077983 */ /* 0x0001620000300800 */
[----:B---3--:R-:W-:-:S03]  /*5820*/  IMAD.X R6, R216, 0x1, R9, P6 ;  /* 0x00000001d8067824 */ /* 0x008fc600030e0609 */
[----:B------:R2:W-:Y:S04]  /*5830*/  STL.64 [R1], R10 ;  /* 0x0000000a01007387 */ /* 0x0005e80000100a00 */
[----:B--2---:R0:W5:Y:S01]  /*5840*/  LDL.LU.64 R10, [R1+0xb8] ;  /* 0x0000b800010a7983 */ /* 0x0041620000300a00 */
[----:B------:R-:W-:-:S03]  /*5850*/  ISETP.GT.AND P1, PT, R0, 0x1, P2 ;  /* 0x000000010000780c */ /* 0x000fc60001724270 */
[----:B------:R0:W5:Y:S04]  /*5860*/  LDL.LU.64 R8, [R1+0xb0] ;  /* 0x0000b00001087983 */ /* 0x0001680000300a00 */
[----:B------:R2:W-:Y:S04]  /*5870*/  STL [R1+0x10], R6 ;  /* 0x0000100601007387 */ /* 0x0005e80000100800 */
[----:B--2---:R0:W5:Y:S01]  /*5880*/  LDL.LU R6, [R1+0xa8] ;  /* 0x0000a80001067983 */ /* 0x0041620000300800 */
[----:B------:R-:W-:Y:S01]  /*5890*/  BSSY B1, `(.L_x_93) ;  /* 0x0000007000017945 */ /* 0x000fe20003800000 */
[----:B------:R-:W-:-:S03]  /*58a0*/  IADD3 R232, P6, R236, R232, RZ ;  /* 0x000000e8ece87210 */ /* 0x000fc60007fde0ff */
[----:B------:R-:W-:Y:S10]  /*58b0*/  @!P1 BRA `(.L_x_94) ;  /* 0x0000000000109947 */ /* 0x000ff40003800000 */
[----:B------:R2:W-:Y:S04]  /*58c0*/  STL [R1+0xa8], R0 ;  /* 0x0000a80001007387 */ /* 0x0005e80000100800 */
[----:B--2---:R-:W2:Y:S04]  /*58d0*/  LDG.E.LTC128B.U16 R0, desc[UR46][R234.64+0x2] ;  /* 0x0000022eea007981 */ /* 0x004ea8000c1e1520 */
[----:B--2---:R2:W-:Y:S04]  /*58e0*/  STL [R1+0x8], R0 ;  /* 0x0000080001007387 */ /* 0x0045e80000100800 */
[----:B--2---:R2:W5:Y:S02]  /*58f0*/  LDL.LU R0, [R1+0xa8] ;  /* 0x0000a80001007983 */ /* 0x0045640000300800 */
.L_x_94:
[----:B------:R-:W-:Y:S05]  /*5900*/  BSYNC B1 ;  /* 0x0000000000017941 */ /* 0x000fea0003800000 */
.L_x_93:
[----:B-----5:R3:W-:Y:S04]  /*5910*/  STL [R1+0xbc], R10 ;  /* 0x0000bc0a01007387 */ /* 0x0207e80000100800 */
[----:B---3--:R-:W3:Y:S04]  /*5920*/  LDL.LU R10, [R1+0x10] ;  /* 0x00001000010a7983 */ /* 0x008ee80000300800 */
[----:B------:R4:W-:Y:S04]  /*5930*/  STL [R1+0xb8], R7 ;  /* 0x0000b80701007387 */ /* 0x0009e80000100800 */
[----:B----4-:R-:W4:Y:S04]  /*5940*/  LDL.LU R7, [R1+0xc] ;  /* 0x00000c0001077983 */ /* 0x010f280000300800 */
[----:B------:R0:W-:Y:S04]  /*5950*/  STL.64 [R1+0xb0], R8 ;  /* 0x0000b00801007387 */ /* 0x0001e80000100a00 */
[----:B0-----:R-:W2:Y:S04]  /*5960*/  LDL.64 R8, [R1] ;  /* 0x0000000001087983 */ /* 0x001ea80000100a00 */
[----:B------:R0:W-:Y:S04]  /*5970*/  STL [R1+0xa8], R6 ;  /* 0x0000a80601007387 */ /* 0x0001e80000100800 */
[----:B0-----:R-:W3:Y:S01]  /*5980*/  LDL.LU R6, [R1+0x8] ;  /* 0x0000080001067983 */ /* 0x001ee20000300800 */
[----:B------:R-:W-:-:S02]  /*5990*/  IMAD.X R233, R237, 0x1, R216, P6 ;  /* 0x00000001ede97824 */ /* 0x000fc400030e06d8 */
[----:B---3--:R-:W-:-:S05]  /*59a0*/  HADD2.F32 R236, -RZ, R6.H0_H0 ;  /* 0x20000006ffec7230 */ /* 0x008fca0000004100 */
[----:B------:R-:W-:-:S04]  /*59b0*/  FMUL R216, R236, R16 ;  /* 0x00000010ecd87220 */ /* 0x000fc80000400000 */
[----:B------:R-:W-:Y:S02]  /*59c0*/  FFMA R237, R217, R2, R216 ;  /* 0x00000002d9ed7223 */ /* 0x000fe400000000d8 */
[----:B------:R-:W3:Y:S01]  /*59d0*/  LDL.LU R216, [R1+0x88] ;  /* 0x0000880001d87983 */ /* 0x000ee20000300800 */
[CC--:B----4-:R-:W-:Y:S01]  /*59e0*/  LEA R236, P6, R7.reuse, R22.reuse, 0x1 ;  /* 0x0000001607ec7211 */ /* 0x0d0fe200078c08ff */
[----:B---3--:R-:W-:Y:S02]  /*59f0*/  IMAD.WIDE.U32 R216, R216, UR42, R232 ;  /* 0x0000002ad8d87c25 */ /* 0x008fe4000f8e00e8 */
[----:B------:R-:W3:Y:S01]  /*5a00*/  LDL.LU R233, [R1+0x8c] ;  /* 0x00008c0001e97983 */ /* 0x000ee20000300800 */
[----:B------:R-:W-:Y:S02]  /*5a10*/  F2FP.F16.F32.PACK_AB R232, RZ, R237 ;  /* 0x000000edffe8723e */ /* 0x000fe400000000ff */
[----:B------:R-:W-:Y:S02]  /*5a20*/  LEA.HI.X R237, R7, R23, R10, 0x1, P6 ;  /* 0x0000001707ed7211 */ /* 0x000fe400030f0c0a */
[----:B------:R-:W-:Y:S01]  /*5a30*/  LEA R22, P6, R216, R22, 0x1 ;  /* 0x00000016d8167211 */ /* 0x000fe200078c08ff */
[----:B------:R0:W5:Y:S04]  /*5a40*/  LDL.LU R10, [R1+0xbc] ;  /* 0x0000bc00010a7983 */ /* 0x0001680000300800 */
[----:B------:R0:W5:Y:S01]  /*5a50*/  LDL.LU R7, [R1+0xb8] ;  /* 0x0000b80001077983 */ /* 0x0001620000300800 */
[----:B---3--:R-:W-:-:S02]  /*5a60*/  IMAD.IADD R217, R233, 0x1, R217 ;  /* 0x00000001e9d97824 */ /* 0x008fc400078e02d9 */
[----:B------:R-:W-:-:S03]  /*5a70*/  IMAD.U32 R233, RZ, RZ, UR8 ;  /* 0x00000008ffe97e24 */ /* 0x000fc6000f8e00ff */
[----:B------:R-:W-:Y:S01]  /*5a80*/  LEA.HI.X R23, R216, R23, R217, 0x1, P6 ;  /* 0x00000017d8177211 */ /* 0x000fe200030f0cd9 */
[----:B--2---:R-:W-:Y:S02]  /*5a90*/  @P1 IMAD.MOV.U32 R216, RZ, RZ, R8 ;  /* 0x000000ffffd81224 */ /* 0x004fe400078e0008 */
[----:B------:R-:W-:Y:S02]  /*5aa0*/  @P1 IMAD.MOV.U32 R217, RZ, RZ, R9 ;  /* 0x000000ffffd91224 */ /* 0x000fe400078e0009 */
[----:B------:R-:W-:-:S03]  /*5ab0*/  IMAD.SHL.U32 R233, R233, 0x10, RZ ;  /* 0x00000010e9e97824 */ /* 0x000fc600078e00ff */
[----:B------:R2:W-:Y:S02]  /*5ac0*/  @P1 STG.E.U16 desc[UR46][R216.64+0x2], R232 ;  /* 0x000002e8d8001986 */ /* 0x0005e4000c10152e */
[----:B--2---:R-:W-:Y:S02]  /*5ad0*/  IMAD.U32 R217, RZ, RZ, UR8 ;  /* 0x00000008ffd97e24 */ /* 0x004fe4000f8e00ff */
[----:B------:R-:W2:Y:S02]  /*5ae0*/  LDL R232, [R1+0x48] ;  /* 0x0000480001e87983 */ /* 0x000ea40000100800 */
[----:B------:R-:W-:-:S05]  /*5af0*/  IMAD.SHL.U32 R217, R217, 0x200, RZ ;  /* 0x00000200d9d97824 */ /* 0x000fca00078e00ff */
[----:B------:R-:W-:Y:S02]  /*5b00*/  IADD3 R216, P1, P6, R233, R4, R217 ;  /* 0x00000004e9d87210 */ /* 0x000fe40007e3e0d9 */
[----:B------:R-:W2:Y:S02]  /*5b10*/  LDL.LU R217, [R1+0x18] ;  /* 0x0000180001d97983 */ /* 0x000ea40000300800 */
[----:B--2---:R-:W-:Y:S02]  /*5b20*/  IADD3.X R217, R232, R5, R217, P1, P6 ;  /* 0x00000005e8d97210 */ /* 0x004fe40000fec4d9 */
[----:B------:R-:W-:Y:S02]  /*5b30*/  IADD3 R232, P6, R8, R233, RZ ;  /* 0x000000e908e87210 */ /* 0x000fe40007fde0ff */
[----:B------:R-:W2:Y:S01]  /*5b40*/  LDL R233, [R1+0x48] ;  /* 0x0000480001e97983 */ /* 0x000ea20000100800 */
[----:B------:R-:W-:Y:S02]  /*5b50*/  ISETP.GT.AND P1, PT, R3, 0x108, PT ;  /* 0x000001080300780c */ /* 0x000fe40003f24270 */
[----:B------:R-:W-:Y:S01]  /*5b60*/  PRMT R3, R6, 0x7610, R3 ;  /* 0x0000761006037816 */ /* 0x000fe20000000003 */
[----:B------:R-:W-:Y:S01]  /*5b70*/  BSSY B1, `(.L_x_95) ;  /* 0x0000007000017945 */ /* 0x000fe20003800000 */
[----:B--2---:R-:W-:-:S02]  /*5b80*/  IMAD.X R233, R9, 0x1, R233, P6 ;  /* 0x0000000109e97824 */ /* 0x004fc400030e06e9 */
[----:B------:R0:W5:Y:S04]  /*5b90*/  LDL.LU.64 R8, [R1+0xb0] ;  /* 0x0000b00001087983 */ /* 0x0001680000300a00 */
[----:B------:R0:W5:Y:S01]  /*5ba0*/  LDL.LU R6, [R1+0xa8] ;  /* 0x0000a80001067983 */ /* 0x0001620000300800 */
[----:B------:R-:W-:-:S13]  /*5bb0*/  ISETP.GT.AND P6, PT, R0, RZ, P1 ;  /* 0x000000ff0000720c */ /* 0x000fda0000fc4270 */
[----:B0-----:R-:W-:Y:S05]  /*5bc0*/  @!P6 BRA `(.L_x_96) ;  /* 0x000000000004e947 */ /* 0x001fea0003800000 */
[----:B------:R0:W5:Y:S02]  /*5bd0*/  LDG.E.LTC128B.U16 R3, desc[UR46][R236.64] ;  /* 0x0000002eec037981 */ /* 0x000164000c1e1520 */
.L_x_96:
[----:B------:R-:W-:Y:S05]  /*5be0*/  BSYNC B1 ;  /* 0x0000000000017941 */ /* 0x000fea0003800000 */
.L_x_95:
[----:B0----5:R-:W-:Y:S01]  /*5bf0*/  HADD2.F32 R236, -RZ, R3.H0_H0 ;  /* 0x20000003ffec7230 */ /* 0x021fe20000004100 */
[----:B------:R-:W-:Y:S04]  /*5c00*/  BSSY B1, `(.L_x_97) ;  /* 0x0000008000017945 */ /* 0x000fe80003800000 */
[----:B------:R-:W-:-:S04]  /*5c10*/  FMUL R236, R236, R16 ;  /* 0x00000010ecec7220 */ /* 0x000fc80000400000 */
[----:B------:R-:W-:-:S05]  /*5c20*/  FFMA R218, R218, R2, R236 ;  /* 0x00000002dada7223 */ /* 0x000fca00000000ec */
[----:B------:R-:W-:-:S05]  /*5c30*/  F2FP.F16.F32.PACK_AB R218, RZ, R218 ;  /* 0x000000daffda723e */ /* 0x000fca00000000ff */
[----:B------:R0:W-:Y:S01]  /*5c40*/  @P6 STG.E.U16 desc[UR46][R232.64], R218 ;  /* 0x000000dae8006986 */ /* 0x0001e2000c10152e */
[----:B------:R-:W-:-:S13]  /*5c50*/  ISETP.GT.AND P6, PT, R0, 0x1, P1 ;  /* 0x000000010000780c */ /* 0x000fda0000fc4270 */
[----:B0-----:R-:W-:Y:S05]  /*5c60*/  @!P6 BRA `(.L_x_98) ;  /* 0x000000000004e947 */ /* 0x001fea0003800000 */
[----:B------:R0:W5:Y:S02]  /*5c70*/  LDG.E.LTC128B.U16 R3, desc[UR46][R22.64+0x2] ;  /* 0x0000022e16037981 */ /* 0x000164000c1e1520 */
.L_x_98:
[----:B------:R-:W-:Y:S05]  /*5c80*/  BSYNC B1 ;  /* 0x0000000000017941 */ /* 0x000fea0003800000 */
.L_x_97:
[----:B-----5:R-:W-:Y:S01]  /*5c90*/  HADD2.F32 R218, -RZ, R3.H0_H0 ;  /* 0x20000003ffda7230 */ /* 0x020fe20000004100 */
[----:B------:R-:W-:Y:S04]  /*5ca0*/  BSSY B1, `(.L_x_99) ;  /* 0x0000008000017945 */ /* 0x000fe80003800000 */
[----:B------:R-:W-:-:S04]  /*5cb0*/  FMUL R218, R218, R16 ;  /* 0x00000010dada7220 */ /* 0x000fc80000400000 */
[----:B------:R-:W-:-:S05]  /*5cc0*/  FFMA R218, R219, R2, R218 ;  /* 0x00000002dbda7223 */ /* 0x000fca00000000da */
[----:B------:R-:W-:-:S05]  /*5cd0*/  F2FP.F16.F32.PACK_AB R218, RZ, R218 ;  /* 0x000000daffda723e */ /* 0x000fca00000000ff */
[----:B------:R2:W-:Y:S01]  /*5ce0*/  @P6 STG.E.U16 desc[UR46][R232.64+0x2], R218 ;  /* 0x000002dae8006986 */ /* 0x0005e2000c10152e */
[----:B------:R-:W-:-:S13]  /*5cf0*/  ISETP.GT.AND P6, PT, R0, 0x8, P2 ;  /* 0x000000080000780c */ /* 0x000fda00017c4270 */
[----:B--2---:R-:W-:Y:S05]  /*5d00*/  @!P6 BRA `(.L_x_100) ;  /* 0x000000000004e947 */ /* 0x004fea0003800000 */
[----:B------:R2:W5:Y:S02]  /*5d10*/  LDG.E.LTC128B.U16 R3, desc[UR46][R234.64+0x10] ;  /* 0x0000102eea037981 */ /* 0x000564000c1e1520 */
.L_x_100:
[----:B------:R-:W-:Y:S05]  /*5d20*/  BSYNC B1 ;  /* 0x0000000000017941 */ /* 0x000fea0003800000 */
.L_x_99:
[----:B------:R-:W3:Y:S01]  /*5d30*/  LDL.64 R232, [R1] ;  /* 0x0000000001e87983 */ /* 0x000ee20000100a00 */
[----:B-----5:R-:W-:Y:S01]  /*5d40*/  HADD2.F32 R218, -RZ, R3.H0_H0 ;  /* 0x20000003ffda7230 */ /* 0x020fe20000004100 */
[----:B------:R-:W-:Y:S04]  /*5d50*/  BSSY B1, `(.L_x_101) ;  /* 0x000000b000017945 */ /* 0x000fe80003800000 */
[----:B------:R-:W-:-:S04]  /*5d60*/  FMUL R218, R218, R16 ;  /* 0x00000010dada7220 */ /* 0x000fc80000400000 */
[----:B------:R-:W-:-:S05]  /*5d70*/  FFMA R218, R220, R2, R218 ;  /* 0x00000002dcda7223 */ /* 0x000fca00000000da */
[----:B------:R-:W-:-:S04]  /*5d80*/  F2FP.F16.F32.PACK_AB R218, RZ, R218 ;  /* 0x000000daffda723e */ /* 0x000fc800000000ff */
[----:B------:R-:W-:Y:S01]  /*5d90*/  PRMT R220, R218, 0x7610, R220 ;  /* 0x00007610dadc7816 */ /* 0x000fe200000000dc */
[----:B---3--:R-:W-:Y:S02]  /*5da0*/  IMAD.MOV.U32 R218, RZ, RZ, R232 ;  /* 0x000000ffffda7224 */ /* 0x008fe400078e00e8 */
[----:B------:R-:W-:-:S05]  /*5db0*/  IMAD.MOV.U32 R219, RZ, RZ, R233 ;  /* 0x000000ffffdb7224 */ /* 0x000fca00078e00e9 */
[----:B------:R3:W-:Y:S01]  /*5dc0*/  @P6 STG.E.U16 desc[UR46][R218.64+0x10], R220 ;  /* 0x000010dcda006986 */ /* 0x0007e2000c10152e */
[----:B------:R-:W-:-:S13]  /*5dd0*/  ISETP.GT.AND P6, PT, R0, 0x9, P2 ;  /* 0x000000090000780c */ /* 0x000fda00017c4270 */
[----:B---3--:R-:W-:Y:S05]  /*5de0*/  @!P6 BRA `(.L_x_102) ;  /* 0x000000000004e947 */ /* 0x008fea0003800000 */
[----:B------:R3:W5:Y:S02]  /*5df0*/  LDG.E.LTC128B.U16 R3, desc[UR46][R234.64+0x12] ;  /* 0x0000122eea037981 */ /* 0x000764000c1e1520 */
.L_x_102:
[----:B------:R-:W-:Y:S05]  /*5e00*/  BSYNC B1 ;  /* 0x0000000000017941 */ /* 0x000fea0003800000 */
.L_x_101:
[----:B------:R4:W-:Y:S04]  /*5e10*/  STL.64 [R1+0xa8], R4 ;  /* 0x0000a80401007387 */ /* 0x0009e80000100a00 */
[----:B----4-:R-:W4:Y:S01]  /*5e20*/  LDL.LU.64 R4, [R1] ;  /* 0x0000000001047983 */ /* 0x010f220000300a00 */
[----:B-----5:R-:W-:Y:S02]  /*5e30*/  HADD2.F32 R220, -RZ, R3.H0_H0 ;  /* 0x20000003ffdc7230 */ /* 0x020fe40000004100 */
[----:B------:R-:W-:Y:S02]  /*5e40*/  IMAD.U32 R233, RZ, RZ, UR9 ;  /* 0x00000009ffe97e24 */ /* 0x000fe4000f8e00ff */
[----:B------:R-:W-:Y:S02]  /*5e50*/  IMAD.U32 R232, RZ, RZ, UR8 ;  /* 0x00000008ffe87e24 */ /* 0x000fe4000f8e00ff */
[----:B------:R-:W-:-:S04]  /*5e60*/  FMUL R220, R220, R16 ;  /* 0x00000010dcdc7220 */ /* 0x000fc80000400000 */
[----:B------:R-:W-:Y:S01]  /*5e70*/  FFMA R220, R221, R2, R220 ;  /* 0x00000002dddc7223 */ /* 0x000fe200000000dc */
[----:B------:R-:W-:Y:S01]  /*5e80*/  IMAD.U32 R221, RZ, RZ, UR8 ;  /* 0x00000008ffdd7e24 */ /* 0x000fe2000f8e00ff */
[----:B------:R-:W-:-:S03]  /*5e90*/  SHF.L.U64.HI R232, R232, 0x4, R233 ;  /* 0x00000004e8e87819 */ /* 0x000fc600000102e9 */
[----:B------:R-:W-:Y:S01]  /*5ea0*/  F2FP.F16.F32.PACK_AB R220, RZ, R220 ;  /* 0x000000dcffdc723e */ /* 0x000fe200000000ff */
[----:B------:R-:W-:-:S04]  /*5eb0*/  IMAD.SHL.U32 R221, R221, 0x10, RZ ;  /* 0x00000010dddd7824 */ /* 0x000fc800078e00ff */
[----:B------:R4:W-:Y:S02]  /*5ec0*/  @P6 STG.E.U16 desc[UR46][R218.64+0x12], R220 ;  /* 0x000012dcda006986 */ /* 0x0009e4000c10152e */
[----:B----4-:R-:W-:-:S05]  /*5ed0*/  IADD3 R220, P6, R221, R4, RZ ;  /* 0x00000004dddc7210 */ /* 0x010fca0007fde0ff */
[----:B------:R-:W-:Y:S02]  /*5ee0*/  IMAD.X R221, R232, 0x1, R5, P6 ;  /* 0x00000001e8dd7824 */ /* 0x000fe400030e0605 */
[----:B------:R4:W5:Y:S01]  /*5ef0*/  LDL.LU.64 R4, [R1+0xa8] ;  /* 0x0000a80001047983 */ /* 0x0009620000300a00 */
[----:B------:R-:W-:Y:S01]  /*5f00*/  ISETP.GT.AND P6, PT, R0, 0x8, P1 ;  /* 0x000000080000780c */ /* 0x000fe20000fc4270 */
[----:B------:R-:W-:-:S12]  /*5f10*/  BSSY B1, `(.L_x_103) ;  /* 0x0000003000017945 */ /* 0x000fd80003800000 */
[----:B----4-:R-:W-:Y:S05]  /*5f20*/  @!P6 BRA `(.L_x_104) ;  /* 0x000000000004e947 */ /* 0x010fea0003800000 */
[----:B------:R4:W5:Y:S02]  /*5f30*/  LDG.E.LTC128B.U16 R3, desc[UR46][R22.64+0x10] ;  /* 0x0000102e16037981 */ /* 0x000964000c1e1520 */
.L_x_104:
[----:B------:R-:W-:Y:S05]  /*5f40*/  BSYNC B1 ;  /* 0x0000000000017941 */ /* 0x000fea0003800000 */
.L_x_103:
[----:B-----5:R-:W-:Y:S01]  /*5f50*/  HADD2.F32 R232, -RZ, R3.H0_H0 ;  /* 0x20000003ffe87230 */ /* 0x020fe20000004100 */
        /* <DEDUP_REMOVED lines=8> */
.L_x_106:
[----:B------:R-:W-:Y:S05]  /*5fe0*/  BSYNC B1 ;  /* 0x0000000000017941 */ /* 0x000fea0003800000 */
.L_x_105:
        /* <DEDUP_REMOVED lines=9> */
.L_x_108:
[----:B------:R-:W-:Y:S05]  /*6080*/  BSYNC B1 ;  /* 0x0000000000017941 */ /* 0x000fea0003800000 */
.L_x_107:
        /* <DEDUP_REMOVED lines=9> */
.L_x_110:
[----:B------:R-:W-:Y:S05]  /*6120*/  BSYNC B1 ;  /* 0x0000000000017941 */ /* 0x000fea0003800000 */
.L_x_109:
        /* <DEDUP_REMOVED lines=9> */
.L_x_112:
[----:B------:R-:W-:Y:S05]  /*61c0*/  BSYNC B1 ;  /* 0x0000000000017941 */ /* 0x000fea0003800000 */
.L_x_111:
        /* <DEDUP_REMOVED lines=9> */
.L_x_114:
[----:B------:R-:W-:Y:S05]  /*6260*/  BSYNC B1 ;  /* 0x0000000000017941 */ /* 0x000fea0003800000 */
.L_x_113:
        /* <DEDUP_REMOVED lines=9> */
.L_x_116:
[----:B------:R-:W-:Y:S05]  /*6300*/  BSYNC B1 ;  /* 0x0000000000017941 */ /* 0x000fea0003800000 */
.L_x_115:
        /* <DEDUP_REMOVED lines=9> */
.L_x_118:
[----:B------:R-:W-:Y:S05]  /*63a0*/  BSYNC B1 ;  /* 0x0000000000017941 */ /* 0x000fea0003800000 */
.L_x_117:
        /* <DEDUP_REMOVED lines=9> */
.L_x_120:
[----:B------:R-:W-:Y:S05]  /*6440*/  BSYNC B1 ;  /* 0x0000000000017941 */ /* 0x000fea0003800000 */
.L_x_119:
        /* <DEDUP_REMOVED lines=9> */
.L_x_122:
[----:B------:R-:W-:Y:S05]  /*64e0*/  BSYNC B1 ;  /* 0x0000000000017941 */ /* 0x000fea0003800000 */
.L_x_121:
        /* <DEDUP_REMOVED lines=9> */
.L_x_124:
[----:B------:R-:W-:Y:S05]  /*6580*/  BSYNC B1 ;  /* 0x0000000000017941 */ /* 0x000fea0003800000 */
.L_x_123:
        /* <DEDUP_REMOVED lines=9> */
.L_x_126:
[----:B------:R-:W-:Y:S05]  /*6620*/  BSYNC B1 ;  /* 0x0000000000017941 */ /* 0x000fea0003800000 */
.L_x_125:
        /* <DEDUP_REMOVED lines=9> */
.L_x_128:
[----:B------:R-:W-:Y:S05]  /*66c0*/  BSYNC B1 ;  /* 0x0000000000017941 */ /* 0x000fea0003800000 */
.L_x_127:
        /* <DEDUP_REMOVED lines=9> */
.L_x_130:
[----:B------:R-:W-:Y:S05]  /*6760*/  BSYNC B1 ;  /* 0x0000000000017941 */ /* 0x000fea0003800000 */
.L_x_129:
        /* <DEDUP_REMOVED lines=9> */
.L_x_132:
[----:B------:R-:W-:Y:S05]  /*6800*/  BSYNC B1 ;  /* 0x0000000000017941 */ /* 0x000fea0003800000 */
.L_x_131:
        /* <DEDUP_REMOVED lines=9> */
.L_x_134:
[----:B------:R-:W-:Y:S05]  /*68a0*/  BSYNC B1 ;  /* 0x0000000000017941 */ /* 0x000fea0003800000 */
.L_x_133:
        /* <DEDUP_REMOVED lines=9> */
.L_x_136:
[----:B------:R-:W-:Y:S05]  /*6940*/  BSYNC B1 ;  /* 0x0000000000017941 */ /* 0x000fea0003800000 */
.L_x_135:
        /* <DEDUP_REMOVED lines=9> */
.L_x_138:
[----:B------:R-:W-:Y:S05]  /*69e0*/  BSYNC B1 ;  /* 0x0000000000017941 */ /* 0x000fea0003800000 */
.L_x_137:
        /* <DEDUP_REMOVED lines=9> */
.L_x_140:
[----:B------:R-:W-:Y:S05]  /*6a80*/  BSYNC B1 ;  /* 0x0000000000017941 */ /* 0x000fea0003800000 */
.L_x_139:
        /* <DEDUP_REMOVED lines=9> */
.L_x_142:
[----:B------:R-:W-:Y:S05]  /*6b20*/  BSYNC B1 ;  /* 0x0000000000017941 */ /* 0x000fea0003800000 */
.L_x_141:
        /* <DEDUP_REMOVED lines=9> */
.L_x_144:
[----:B------:R-:W-:Y:S05]  /*6bc0*/  BSYNC B1 ;  /* 0x0000000000017941 */ /* 0x000fea0003800000 */
.L_x_143:
        /* <DEDUP_REMOVED lines=9> */
.L_x_146:
[----:B------:R-:W-:Y:S05]  /*6c60*/  BSYNC B1 ;  /* 0x0000000000017941 */ /* 0x000fea0003800000 */
.L_x_145:
        /* <DEDUP_REMOVED lines=9> */
.L_x_148:
[----:B------:R-:W-:Y:S05]  /*6d00*/  BSYNC B1 ;  /* 0x0000000000017941 */ /* 0x000fea0003800000 */
.L_x_147:
        /* <DEDUP_REMOVED lines=9> */
.L_x_150:
[----:B------:R-:W-:Y:S05]  /*6da0*/  BSYNC B1 ;  /* 0x0000000000017941 */ /* 0x000fea0003800000 */
.L_x_149:
        /* <DEDUP_REMOVED lines=9> */
.L_x_152:
[----:B------:R-:W-:Y:S05]  /*6e40*/  BSYNC B1 ;  /* 0x0000000000017941 */ /* 0x000fea0003800000 */
.L_x_151:
        /* <DEDUP_REMOVED lines=9> */
.L_x_154:
[----:B------:R-:W-:Y:S05]  /*6ee0*/  BSYNC B1 ;  /* 0x0000000000017941 */ /* 0x000fea0003800000 */
.L_x_153:
        /* <DEDUP_REMOVED lines=9> */
.L_x_156:
[----:B------:R-:W-:Y:S05]  /*6f80*/  BSYNC B1 ;  /* 0x0000000000017941 */ /* 0x000fea0003800000 */
.L_x_155:
        /* <DEDUP_REMOVED lines=9> */
.L_x_158:
[----:B------:R-:W-:Y:S05]  /*7020*/  BSYNC B1 ;  /* 0x0000000000017941 */ /* 0x000fea0003800000 */
.L_x_157:
        /* <DEDUP_REMOVED lines=9> */
.L_x_160:
[----:B------:R-:W-:Y:S05]  /*70c0*/  BSYNC B1 ;  /* 0x0000000000017941 */ /* 0x000fea0003800000 */
.L_x_159:
        /* <DEDUP_REMOVED lines=9> */
.L_x_162:
[----:B------:R-:W-:Y:S05]  /*7160*/  BSYNC B1 ;  /* 0x0000000000017941 */ /* 0x000fea0003800000 */
.L_x_161:
        /* <DEDUP_REMOVED lines=9> */
.L_x_164:
[----:B------:R-:W-:Y:S05]  /*7200*/  BSYNC B1 ;  /* 0x0000000000017941 */ /* 0x000fea0003800000 */
.L_x_163:
        /* <DEDUP_REMOVED lines=9> */
.L_x_166:
[----:B------:R-:W-:Y:S05]  /*72a0*/  BSYNC B1 ;  /* 0x0000000000017941 */ /* 0x000fea0003800000 */
.L_x_165:
        /* <DEDUP_REMOVED lines=9> */
.L_x_168:
[----:B------:R-:W-:Y:S05]  /*7340*/  BSYNC B1 ;  /* 0x0000000000017941 */ /* 0x000fea0003800000 */
.L_x_167:
        /* <DEDUP_REMOVED lines=9> */
.L_x_170:
[----:B------:R-:W-:Y:S05]  /*73e0*/  BSYNC B1 ;  /* 0x0000000000017941 */ /* 0x000fea0003800000 */
.L_x_169:
        /* <DEDUP_REMOVED lines=9> */
.L_x_172:
[----:B------:R-:W-:Y:S05]  /*7480*/  BSYNC B1 ;  /* 0x0000000000017941 */ /* 0x000fea0003800000 */
.L_x_171:
        /* <DEDUP_REMOVED lines=9> */
.L_x_174:
[----:B------:R-:W-:Y:S05]  /*7520*/  BSYNC B1 ;  /* 0x0000000000017941 */ /* 0x000fea0003800000 */
.L_x_173:
        /* <DEDUP_REMOVED lines=9> */
.L_x_176:
[----:B------:R-:W-:Y:S05]  /*75c0*/  BSYNC B1 ;  /* 0x0000000000017941 */ /* 0x000fea0003800000 */
.L_x_175:
        /* <DEDUP_REMOVED lines=9> */
.L_x_178:
[----:B------:R-:W-:Y:S05]  /*7660*/  BSYNC B1 ;  /* 0x0000000000017941 */ /* 0x000fea0003800000 */
.L_x_177:
        /* <DEDUP_REMOVED lines=9> */
.L_x_180:
[----:B------:R-:W-:Y:S05]  /*7700*/  BSYNC B1 ;  /* 0x0000000000017941 */ /* 0x000fea0003800000 */
.L_x_179:
        /* <DEDUP_REMOVED lines=9> */
.L_x_182:
[----:B------:R-:W-:Y:S05]  /*77a0*/  BSYNC B1 ;  /* 0x0000000000017941 */ /* 0x000fea0003800000 */
.L_x_181:
        /* <DEDUP_REMOVED lines=9> */
.L_x_184:
[----:B------:R-:W-:Y:S05]  /*7840*/  BSYNC B1 ;  /* 0x0000000000017941 */ /* 0x000fea0003800000 */
.L_x_183:
        /* <DEDUP_REMOVED lines=9> */
.L_x_186:
[----:B------:R-:W-:Y:S05]  /*78e0*/  BSYNC B1 ;  /* 0x0000000000017941 */ /* 0x000fea0003800000 */
.L_x_185:
        /* <DEDUP_REMOVED lines=9> */
.L_x_188:
[----:B------:R-:W-:Y:S05]  /*7980*/  BSYNC B1 ;  /* 0x0000000000017941 */ /* 0x000fea0003800000 */
.L_x_187:
        /* <DEDUP_REMOVED lines=9> */
.L_x_190:
[----:B------:R-:W-:Y:S05]  /*7a20*/  BSYNC B1 ;  /* 0x0000000000017941 */ /* 0x000fea0003800000 */
.L_x_189:
        /* <DEDUP_REMOVED lines=9> */
.L_x_192:
[----:B------:R-:W-:Y:S05]  /*7ac0*/  BSYNC B1 ;  /* 0x0000000000017941 */ /* 0x000fea0003800000 */
.L_x_191:
[----:B-----5:R-:W-:Y:S01]  /*7ad0*/  HADD2.F32 R169, -RZ, R3.H0_H0 ;  /* 0x20000003ffa97230 */ /* 0x020fe20000004100 */
[----:B------:R-:W-:Y:S01]  /*7ae0*/  BSSY B1, `(.L_x_193) ;  /* 0x000000b000017945 */ /* 0x000fe20003800000 */
[----:B------:R-:W-:-:S03]  /*7af0*/  @P6 IMAD.MOV.U32 R168, RZ, RZ, R216 ;  /* 0x000000ffffa86224 */ /* 0x000fc600078e00d8 */
[----:B------:R-:W-:-:S04]  /*7b00*/  FMUL R169, R169, R16 ;  /* 0x00000010a9a97220 */ /* 0x000fc80000400000 */
[----:B------:R-:W-:-:S05]  /*7b10*/  FFMA R169, R170, R2, R169 ;  /* 0x00000002aaa97223 */ /* 0x000fca00000000a9 */
[----:B------:R-:W-:-:S04]  /*7b20*/  F2FP.F16.F32.PACK_AB R169, RZ, R169 ;  /* 0x000000a9ffa9723e */ /* 0x000fc800000000ff */
[----:B------:R-:W-:Y:S01]  /*7b30*/  PRMT R170, R169, 0x7610, R170 ;  /* 0x00007610a9aa7816 */ /* 0x000fe200000000aa */
[----:B------:R-:W-:-:S05]  /*7b40*/  @P6 IMAD.MOV.U32 R169, RZ, RZ, R217 ;  /* 0x000000ffffa96224 */ /* 0x000fca00078e00d9 */
[----:B------:R0:W-:Y:S01]  /*7b50*/  @P6 STG.E.U16 desc[UR46][R168.64+0x40], R170 ;  /* 0x000040aaa8006986 */ /* 0x0001e2000c10152e */
[----:B------:R-:W-:-:S13]  /*7b60*/  ISETP.GT.AND P6, PT, R0, 0x21, P1 ;  /* 0x000000210000780c */ /* 0x000fda0000fc4270 */
[----:B0-----:R-:W-:Y:S05]  /*7b70*/  @!P6 BRA `(.L_x_194) ;  /* 0x000000000004e947 */ /* 0x001fea0003800000 */
[----:B------:R0:W5:Y:S02]  /*7b80*/  LDG.E.LTC128B.U16 R3, desc[UR46][R22.64+0x42] ;  /* 0x0000422e16037981 */ /* 0x000164000c1e1520 */
.L_x_194:
[----:B------:R-:W-:Y:S05]  /*7b90*/  BSYNC B1 ;  /* 0x0000000000017941 */ /* 0x000fea0003800000 */
.L_x_193:
[----:B-----5:R-:W-:Y:S01]  /*7ba0*/  HADD2.F32 R169, -RZ, R3.H0_H0 ;  /* 0x20000003ffa97230 */ /* 0x020fe20000004100 */
[----:B------:R-:W-:Y:S04]  /*7bb0*/  BSSY B1, `(.L_x_195) ;  /* 0x000000b000017945 */ /* 0x000fe80003800000 */
[----:B------:R-:W-:Y:S01]  /*7bc0*/  FMUL R168, R169, R16 ;  /* 0x00000010a9a87220 */ /* 0x000fe20000400000 */
[----:B------:R-:W-:-:S03]  /*7bd0*/  @P6 IMAD.MOV.U32 R169, RZ, RZ, R217 ;  /* 0x000000ffffa96224 */ /* 0x000fc600078e00d9 */
        /* <DEDUP_REMOVED lines=8> */
.L_x_196:
[----:B------:R-:W-:Y:S05]  /*7c60*/  BSYNC B1 ;  /* 0x0000000000017941 */ /* 0x000fea0003800000 */
.L_x_195:
        /* <DEDUP_REMOVED lines=9> */
.L_x_198:
[----:B------:R-:W-:Y:S05]  /*7d00*/  BSYNC B1 ;  /* 0x0000000000017941 */ /* 0x000fea0003800000 */
.L_x_197:
        /* <DEDUP_REMOVED lines=9> */
.L_x_200:
[----:B------:R-:W-:Y:S05]  /*7da0*/  BSYNC B1 ;  /* 0x0000000000017941 */ /* 0x000fea0003800000 */
.L_x_199:
        /* <DEDUP_REMOVED lines=12> */
.L_x_202:
[----:B------:R-:W-:Y:S05]  /*7e70*/  BSYNC B1 ;  /* 0x0000000000017941 */ /* 0x000fea0003800000 */
.L_x_201:
        /* <DEDUP_REMOVED lines=12> */
.L_x_204:
[----:B------:R-:W-:Y:S05]  /*7f40*/  BSYNC B1 ;  /* 0x0000000000017941 */ /* 0x000fea0003800000 */
.L_x_203:
        /* <DEDUP_REMOVED lines=9> */
.L_x_206:
[----:B------:R-:W-:Y:S05]  /*7fe0*/  BSYNC B1 ;  /* 0x0000000000017941 */ /* 0x000fea0003800000 */
.L_x_205:
        /* <DEDUP_REMOVED lines=9> */
.L_x_208:
[----:B------:R-:W-:Y:S05]  /*8080*/  BSYNC B1 ;  /* 0x0000000000017941 */ /* 0x000fea0003800000 */
.L_x_207:
        /* <DEDUP_REMOVED lines=12> */
.L_x_210:
[----:B------:R-:W-:Y:S05]  /*8150*/  BSYNC B1 ;  /* 0x0000000000017941 */ /* 0x000fea0003800000 */
.L_x_209:
        /* <DEDUP_REMOVED lines=12> */
.L_x_212:
[----:B------:R-:W-:Y:S05]  /*8220*/  BSYNC B1 ;  /* 0x0000000000017941 */ /* 0x000fea0003800000 */
.L_x_211:
        /* <DEDUP_REMOVED lines=9> */
.L_x_214:
[----:B------:R-:W-:Y:S05]  /*82c0*/  BSYNC B1 ;  /* 0x0000000000017941 */ /* 0x000fea0003800000 */
.L_x_213:
        /* <DEDUP_REMOVED lines=9> */
.L_x_216:
[----:B------:R-:W-:Y:S05]  /*8360*/  BSYNC B1 ;  /* 0x0000000000017941 */ /* 0x000fea0003800000 */
.L_x_215:
[----:B-----5:R-:W-:Y:S01]  /*8370*/  HADD2.F32 R169, -RZ, R3.H0_H0 ;  /* 0x20000003ffa97230 */ /* 0x020fe20000004100 */
[----:B------:R-:W-:Y:S01]  /*8380*/  BSSY B1, `(.L_x_217) ;  /* 0x000000b000017945 */ /* 0x000fe20003800000 */
[----:B------:R-:W-:-:S03]  /*8390*/  @P6 IMAD.MOV.U32 R168, RZ, RZ, R216 ;  /* 0x000000ffffa86224 */ /* 0x000fc600078e00d8 */
[----:B------:R-:W-:-:S04]  /*83a0*/  FMUL R169, R169, R16 ;  /* 0x00000010a9a97220 */ /* 0x000fc80000400000 */
[----:B------:R-:W-:-:S05]  /*83b0*/  FFMA R169, R182, R2, R169 ;  /* 0x00000002b6a97223 */ /* 0x000fca00000000a9 */
[----:B------:R-:W-:-:S04]  /*83c0*/  F2FP.F16.F32.PACK_AB R169, RZ, R169 ;  /* 0x000000a9ffa9723e */ /* 0x000fc800000000ff */
[----:B------:R-:W-:Y:S02]  /*83d0*/  PRMT R170, R169, 0x7610, R170 ;  /* 0x00007610a9aa7816 */ /* 0x000fe400000000aa */
[----:B------:R-:W-:-:S05]  /*83e0*/  @P6 MOV R169, R217 ;  /* 0x000000d900a96202 */ /* 0x000fca0000000f00 */
[----:B------:R0:W-:Y:S01]  /*83f0*/  @P6 STG.E.U16 desc[UR46][R168.64+0x70], R170 ;  /* 0x000070aaa8006986 */ /* 0x0001e2000c10152e */
[----:B------:R-:W-:-:S13]  /*8400*/  ISETP.GT.AND P6, PT, R0, 0x39, P1 ;  /* 0x000000390000780c */ /* 0x000fda0000fc4270 */
[----:B0-----:R-:W-:Y:S05]  /*8410*/  @!P6 BRA `(.L_x_218) ;  /* 0x000000000004e947 */ /* 0x001fea0003800000 */
[----:B------:R0:W5:Y:S02]  /*8420*/  LDG.E.LTC128B.U16 R3, desc[UR46][R22.64+0x72] ;  /* 0x0000722e16037981 */ /* 0x000164000c1e1520 */
.L_x_218:
[----:B------:R-:W-:Y:S05]  /*8430*/  BSYNC B1 ;  /* 0x0000000000017941 */ /* 0x000fea0003800000 */
.L_x_217:
        /* <DEDUP_REMOVED lines=12> */
.L_x_220:
[----:B------:R-:W-:Y:S05]  /*8500*/  BSYNC B1 ;  /* 0x0000000000017941 */ /* 0x000fea0003800000 */
.L_x_219:
        /* <DEDUP_REMOVED lines=9> */
.L_x_222:
[----:B------:R-:W-:Y:S05]  /*85a0*/  BSYNC B1 ;  /* 0x0000000000017941 */ /* 0x000fea0003800000 */
.L_x_221:
        /* <DEDUP_REMOVED lines=9> */
.L_x_224:
[----:B------:R-:W-:Y:S05]  /*8640*/  BSYNC B1 ;  /* 0x0000000000017941 */ /* 0x000fea0003800000 */
.L_x_223:
        /* <DEDUP_REMOVED lines=9> */
.L_x_226:
[----:B------:R-:W-:Y:S05]  /*86e0*/  BSYNC B1 ;  /* 0x0000000000017941 */ /* 0x000fea0003800000 */
.L_x_225:
        /* <DEDUP_REMOVED lines=9> */
.L_x_228:
[----:B------:R-:W-:Y:S05]  /*8780*/  BSYNC B1 ;  /* 0x0000000000017941 */ /* 0x000fea0003800000 */
.L_x_227:
        /* <DEDUP_REMOVED lines=9> */
.L_x_230:
[----:B------:R-:W-:Y:S05]  /*8820*/  BSYNC B1 ;  /* 0x0000000000017941 */ /* 0x000fea0003800000 */
.L_x_229:
        /* <DEDUP_REMOVED lines=9> */
.L_x_232:
[----:B------:R-:W-:Y:S05]  /*88c0*/  BSYNC B1 ;  /* 0x0000000000017941 */ /* 0x000fea0003800000 */
.L_x_231:
        /* <DEDUP_REMOVED lines=9> */
.L_x_234:
[----:B------:R-:W-:Y:S05]  /*8960*/  BSYNC B1 ;  /* 0x0000000000017941 */ /* 0x000fea0003800000 */
.L_x_233:
        /* <DEDUP_REMOVED lines=9> */
.L_x_236:
[----:B------:R-:W-:Y:S05]  /*8a00*/  BSYNC B1 ;  /* 0x0000000000017941 */ /* 0x000fea0003800000 */
.L_x_235:
        /* <DEDUP_REMOVED lines=9> */
.L_x_238:
[----:B------:R-:W-:Y:S05]  /*8aa0*/  BSYNC B1 ;  /* 0x0000000000017941 */ /* 0x000fea0003800000 */
.L_x_237:
        /* <DEDUP_REMOVED lines=9> */
.L_x_240:
[----:B------:R-:W-:Y:S05]  /*8b40*/  BSYNC B1 ;  /* 0x0000000000017941 */ /* 0x000fea0003800000 */
.L_x_239:
        /* <DEDUP_REMOVED lines=9> */
.L_x_242:
[----:B------:R-:W-:Y:S05]  /*8be0*/  BSYNC B1 ;  /* 0x0000000000017941 */ /* 0x000fea0003800000 */
.L_x_241:
        /* <DEDUP_REMOVED lines=9> */
.L_x_244:
[----:B------:R-:W-:Y:S05]  /*8c80*/  BSYNC B1 ;  /* 0x0000000000017941 */ /* 0x000fea0003800000 */
.L_x_243:
        /* <DEDUP_REMOVED lines=9> */
.L_x_246:
[----:B------:R-:W-:Y:S05]  /*8d20*/  BSYNC B1 ;  /* 0x0000000000017941 */ /* 0x000fea0003800000 */
.L_x_245:
        /* <DEDUP_REMOVED lines=9> */
.L_x_248:
[----:B------:R-:W-:Y:S05]  /*8dc0*/  BSYNC B1 ;  /* 0x0000000000017941 */ /* 0x000fea0003800000 */
.L_x_247:
        /* <DEDUP_REMOVED lines=9> */
.L_x_250:
[----:B------:R-:W-:Y:S05]  /*8e60*/  BSYNC B1 ;  /* 0x0000000000017941 */ /* 0x000fea0003800000 */
.L_x_249:
        /* <DEDUP_REMOVED lines=9> */
.L_x_252:
[----:B------:R-:W-:Y:S05]  /*8f00*/  BSYNC B1 ;  /* 0x0000000000017941 */ /* 0x000fea0003800000 */
.L_x_251:
        /* <DEDUP_REMOVED lines=9> */
.L_x_254:
[----:B------:R-:W-:Y:S05]  /*8fa0*/  BSYNC B1 ;  /* 0x0000000000017941 */ /* 0x000fea0003800000 */
.L_x_253:
        /* <DEDUP_REMOVED lines=9> */
.L_x_256:
[----:B------:R-:W-:Y:S05]  /*9040*/  BSYNC B1 ;  /* 0x0000000000017941 */ /* 0x000fea0003800000 */
.L_x_255:
        /* <DEDUP_REMOVED lines=9> */
.L_x_258:
[----:B------:R-:W-:Y:S05]  /*90e0*/  BSYNC B1 ;  /* 0x0000000000017941 */ /* 0x000fea0003800000 */
.L_x_257:
        /* <DEDUP_REMOVED lines=9> */
.L_x_260:
[----:B------:R-:W-:Y:S05]  /*9180*/  BSYNC B1 ;  /* 0x0000000000017941 */ /* 0x000fea0003800000 */
.L_x_259:
        /* <DEDUP_REMOVED lines=9> */
.L_x_262:
[----:B------:R-:W-:Y:S05]  /*9220*/  BSYNC B1 ;  /* 0x0000000000017941 */ /* 0x000fea0003800000 */
.L_x_261:
        /* <DEDUP_REMOVED lines=9> */
.L_x_264:
[----:B------:R-:W-:Y:S05]  /*92c0*/  BSYNC B1 ;  /* 0x0000000000017941 */ /* 0x000fea0003800000 */
.L_x_263:
        /* <DEDUP_REMOVED lines=9> */
.L_x_266:
[----:B------:R-:W-:Y:S05]  /*9360*/  BSYNC B1 ;  /* 0x0000000000017941 */ /* 0x000fea0003800000 */
.L_x_265:
        /* <DEDUP_REMOVED lines=9> */
.L_x_268:
[----:B------:R-:W-:Y:S05]  /*9400*/  BSYNC B1 ;  /* 0x0000000000017941 */ /* 0x000fea0003800000 */
.L_x_267:
        /* <DEDUP_REMOVED lines=9> */
.L_x_270:
[----:B------:R-:W-:Y:S05]  /*94a0*/  BSYNC B1 ;  /* 0x0000000000017941 */ /* 0x000fea0003800000 */
.L_x_269:
        /* <DEDUP_REMOVED lines=9> */
.L_x_272:
[----:B------:R-:W-:Y:S05]  /*9540*/  BSYNC B1 ;  /* 0x0000000000017941 */ /* 0x000fea0003800000 */
.L_x_271:
        /* <DEDUP_REMOVED lines=9> */
.L_x_274:
[----:B------:R-:W-:Y:S05]  /*95e0*/  BSYNC B1 ;  /* 0x0000000000017941 */ /* 0x000fea0003800000 */
.L_x_273:
        /* <DEDUP_REMOVED lines=9> */
.L_x_276:
[----:B------:R-:W-:Y:S05]  /*9680*/  BSYNC B1 ;  /* 0x0000000000017941 */ /* 0x000fea0003800000 */
.L_x_275:
        /* <DEDUP_REMOVED lines=9> */
.L_x_278:
[----:B------:R-:W-:Y:S05]  /*9720*/  BSYNC B1 ;  /* 0x0000000000017941 */ /* 0x000fea0003800000 */
.L_x_277:
        /* <DEDUP_REMOVED lines=9> */
.L_x_280:
[----:B------:R-:W-:Y:S05]  /*97c0*/  BSYNC B1 ;  /* 0x0000000000017941 */ /* 0x000fea0003800000 */
.L_x_279:
        /* <DEDUP_REMOVED lines=9> */
.L_x_282:
[----:B------:R-:W-:Y:S05]  /*9860*/  BSYNC B1 ;  /* 0x0000000000017941 */ /* 0x000fea0003800000 */
.L_x_281:
        /* <DEDUP_REMOVED lines=9> */
.L_x_284:
[----:B------:R-:W-:Y:S05]  /*9900*/  BSYNC B1 ;  /* 0x0000000000017941 */ /* 0x000fea0003800000 */
.L_x_283:
        /* <DEDUP_REMOVED lines=9> */
.L_x_286:
[----:B------:R-:W-:Y:S05]  /*99a0*/  BSYNC B1 ;  /* 0x0000000000017941 */ /* 0x000fea0003800000 */
.L_x_285:
        /* <DEDUP_REMOVED lines=9> */
.L_x_288:
[----:B------:R-:W-:Y:S05]  /*9a40*/  BSYNC B1 ;  /* 0x0000000000017941 */ /* 0x000fea0003800000 */
.L_x_287:
        /* <DEDUP_REMOVED lines=12> */
.L_x_290:
[----:B------:R-:W-:Y:S05]  /*9b10*/  BSYNC B1 ;  /* 0x0000000000017941 */ /* 0x000fea0003800000 */
.L_x_289:
        /* <DEDUP_REMOVED lines=12> */
.L_x_292:
[----:B------:R-:W-:Y:S05]  /*9be0*/  BSYNC B1 ;  /* 0x0000000000017941 */ /* 0x000fea0003800000 */
.L_x_291:
        /* <DEDUP_REMOVED lines=9> */
.L_x_294:
[----:B------:R-:W-:Y:S05]  /*9c80*/  BSYNC B1 ;  /* 0x0000000000017941 */ /* 0x000fea0003800000 */
.L_x_293:
        /* <DEDUP_REMOVED lines=9> */
.L_x_296:
[----:B------:R-:W-:Y:S05]  /*9d20*/  BSYNC B1 ;  /* 0x0000000000017941 */ /* 0x000fea0003800000 */
.L_x_295:
        /* <DEDUP_REMOVED lines=12> */
.L_x_298:
[----:B------:R-:W-:Y:S05]  /*9df0*/  BSYNC B1 ;  /* 0x0000000000017941 */ /* 0x000fea0003800000 */
.L_x_297:
        /* <DEDUP_REMOVED lines=12> */
.L_x_300:
[----:B------:R-:W-:Y:S05]  /*9ec0*/  BSYNC B1 ;  /* 0x0000000000017941 */ /* 0x000fea0003800000 */
.L_x_299:
        /* <DEDUP_REMOVED lines=9> */
.L_x_302:
[----:B------:R-:W-:Y:S05]  /*9f60*/  BSYNC B1 ;  /* 0x0000000000017941 */ /* 0x000fea0003800000 */
.L_x_301:
        /* <DEDUP_REMOVED lines=9> */
.L_x_304:
[----:B------:R-:W-:Y:S05]  /*a000*/  BSYNC B1 ;  /* 0x0000000000017941 */ /* 0x000fea0003800000 */
.L_x_303:
        /* <DEDUP_REMOVED lines=12> */
.L_x_306:
[----:B------:R-:W-:Y:S05]  /*a0d0*/  BSYNC B1 ;  /* 0x0000000000017941 */ /* 0x000fea0003800000 */
.L_x_305:
        /* <DEDUP_REMOVED lines=12> */
.L_x_308:
[----:B------:R-:W-:Y:S05]  /*a1a0*/  BSYNC B1 ;  /* 0x0000000000017941 */ /* 0x000fea0003800000 */
.L_x_307:
        /* <DEDUP_REMOVED lines=9> */
.L_x_310:
[----:B------:R-:W-:Y:S05]  /*a240*/  BSYNC B1 ;  /* 0x0000000000017941 */ /* 0x000fea0003800000 */
.L_x_309:
        /* <DEDUP_REMOVED lines=9> */
.L_x_312:
[----:B------:R-:W-:Y:S05]  /*a2e0*/  BSYNC B1 ;  /* 0x0000000000017941 */ /* 0x000fea0003800000 */
.L_x_311:
        /* <DEDUP_REMOVED lines=12> */
.L_x_314:
[----:B------:R-:W-:Y:S05]  /*a3b0*/  BSYNC B1 ;  /* 0x0000000000017941 */ /* 0x000fea0003800000 */
.L_x_313:
        /* <DEDUP_REMOVED lines=12> */
.L_x_316:
[----:B------:R-:W-:Y:S05]  /*a480*/  BSYNC B1 ;  /* 0x0000000000017941 */ /* 0x000fea0003800000 */
.L_x_315:
        /* <DEDUP_REMOVED lines=9> */
.L_x_318:
[----:B------:R-:W-:Y:S05]  /*a520*/  BSYNC B1 ;  /* 0x0000000000017941 */ /* 0x000fea0003800000 */
.L_x_317:
        /* <DEDUP_REMOVED lines=9> */
.L_x_320:
[----:B------:R-:W-:Y:S05]  /*a5c0*/  BSYNC B1 ;  /* 0x0000000000017941 */ /* 0x000fea0003800000 */
.L_x_319:
        /* <DEDUP_REMOVED lines=9> */
.L_x_322:
[----:B------:R-:W-:Y:S05]  /*a660*/  BSYNC B1 ;  /* 0x0000000000017941 */ /* 0x000fea0003800000 */
.L_x_321:
        /* <DEDUP_REMOVED lines=9> */
.L_x_324:
[----:B------:R-:W-:Y:S05]  /*a700*/  BSYNC B1 ;  /* 0x0000000000017941 */ /* 0x000fea0003800000 */
.L_x_323:
        /* <DEDUP_REMOVED lines=9> */
.L_x_326:
[----:B------:R-:W-:Y:S05]  /*a7a0*/  BSYNC B1 ;  /* 0x0000000000017941 */ /* 0x000fea0003800000 */
.L_x_325:
        /* <DEDUP_REMOVED lines=9> */
.L_x_328:
[----:B------:R-:W-:Y:S05]  /*a840*/  BSYNC B1 ;  /* 0x0000000000017941 */ /* 0x000fea0003800000 */
.L_x_327:
        /* <DEDUP_REMOVED lines=9> */
.L_x_330:
[----:B------:R-:W-:Y:S05]  /*a8e0*/  BSYNC B1 ;  /* 0x0000000000017941 */ /* 0x000fea0003800000 */
.L_x_329:
        /* <DEDUP_REMOVED lines=9> */
.L_x_332:
[----:B------:R-:W-:Y:S05]  /*a980*/  BSYNC B1 ;  /* 0x0000000000017941 */ /* 0x000fea0003800000 */
.L_x_331:
        /* <DEDUP_REMOVED lines=9> */
.L_x_334:
[----:B------:R-:W-:Y:S05]  /*aa20*/  BSYNC B1 ;  /* 0x0000000000017941 */ /* 0x000fea0003800000 */
.L_x_333:
        /* <DEDUP_REMOVED lines=9> */
.L_x_336:
[----:B------:R-:W-:Y:S05]  /*aac0*/  BSYNC B1 ;  /* 0x0000000000017941 */ /* 0x000fea0003800000 */
.L_x_335:
        /* <DEDUP_REMOVED lines=9> */
.L_x_338:
[----:B------:R-:W-:Y:S05]  /*ab60*/  BSYNC B1 ;  /* 0x0000000000017941 */ /* 0x000fea0003800000 */
.L_x_337:
        /* <DEDUP_REMOVED lines=9> */
.L_x_340:
[----:B------:R-:W-:Y:S05]  /*ac00*/  BSYNC B1 ;  /* 0x0000000000017941 */ /* 0x000fea0003800000 */
.L_x_339:
        /* <DEDUP_REMOVED lines=9> */
.L_x_342:
[----:B------:R-:W-:Y:S05]  /*aca0*/  BSYNC B1 ;  /* 0x0000000000017941 */ /* 0x000fea0003800000 */
.L_x_341:
        /* <DEDUP_REMOVED lines=9> */
.L_x_344:
[----:B------:R-:W-:Y:S05]  /*ad40*/  BSYNC B1 ;  /* 0x0000000000017941 */ /* 0x000fea0003800000 */
.L_x_343:
        /* <DEDUP_REMOVED lines=9> */
.L_x_346:
[----:B------:R-:W-:Y:S05]  /*ade0*/  BSYNC B1 ;  /* 0x0000000000017941 */ /* 0x000fea0003800000 */
.L_x_345:
        /* <DEDUP_REMOVED lines=9> */
.L_x_348:
[----:B------:R-:W-:Y:S05]  /*ae80*/  BSYNC B1 ;  /* 0x0000000000017941 */ /* 0x000fea0003800000 */
.L_x_347:
        /* <DEDUP_REMOVED lines=9> */
.L_x_350:
[----:B------:R-:W-:Y:S05]  /*af20*/  BSYNC B1 ;  /* 0x0000000000017941 */ /* 0x000fea0003800000 */
.L_x_349:
        /* <DEDUP_REMOVED lines=9> */
.L_x_352:
[----:B------:R-:W-:Y:S05]  /*afc0*/  BSYNC B1 ;  /* 0x0000000000017941 */ /* 0x000fea0003800000 */
.L_x_351:
        /* <DEDUP_REMOVED lines=9> */
.L_x_354:
[----:B------:R-:W-:Y:S05]  /*b060*/  BSYNC B1 ;  /* 0x0000000000017941 */ /* 0x000fea0003800000 */
.L_x_353:
        /* <DEDUP_REMOVED lines=9> */
.L_x_356:
[----:B------:R-:W-:Y:S05]  /*b100*/  BSYNC B1 ;  /* 0x0000000000017941 */ /* 0x000fea0003800000 */
.L_x_355:
        /* <DEDUP_REMOVED lines=9> */
.L_x_358:
[----:B------:R-:W-:Y:S05]  /*b1a0*/  BSYNC B1 ;  /* 0x0000000000017941 */ /* 0x000fea0003800000 */
.L_x_357:
        /* <DEDUP_REMOVED lines=9> */
.L_x_360:
[----:B------:R-:W-:Y:S05]  /*b240*/  BSYNC B1 ;  /* 0x0000000000017941 */ /* 0x000fea0003800000 */
.L_x_359:
        /* <DEDUP_REMOVED lines=9> */
.L_x_362:
[----:B------:R-:W-:Y:S05]  /*b2e0*/  BSYNC B1 ;  /* 0x0000000000017941 */ /* 0x000fea0003800000 */
.L_x_361:
        /* <DEDUP_REMOVED lines=9> */
.L_x_364:
[----:B------:R-:W-:Y:S05]  /*b380*/  BSYNC B1 ;  /* 0x0000000000017941 */ /* 0x000fea0003800000 */
.L_x_363:
        /* <DEDUP_REMOVED lines=9> */
.L_x_366:
[----:B------:R-:W-:Y:S05]  /*b420*/  BSYNC B1 ;  /* 0x0000000000017941 */ /* 0x000fea0003800000 */
.L_x_365:
        /* <DEDUP_REMOVED lines=9> */
.L_x_368:
[----:B------:R-:W-:Y:S05]  /*b4c0*/  BSYNC B1 ;  /* 0x0000000000017941 */ /* 0x000fea0003800000 */
.L_x_367:
        /* <DEDUP_REMOVED lines=9> */
.L_x_370:
[----:B------:R-:W-:Y:S05]  /*b560*/  BSYNC B1 ;  /* 0x0000000000017941 */ /* 0x000fea0003800000 */
.L_x_369:
        /* <DEDUP_REMOVED lines=9> */
.L_x_372:
[----:B------:R-:W-:Y:S05]  /*b600*/  BSYNC B1 ;  /* 0x0000000000017941 */ /* 0x000fea0003800000 */
.L_x_371:
        /* <DEDUP_REMOVED lines=9> */
.L_x_374:
[----:B------:R-:W-:Y:S05]  /*b6a0*/  BSYNC B1 ;  /* 0x0000000000017941 */ /* 0x000fea0003800000 */
.L_x_373:
        /* <DEDUP_REMOVED lines=9> */
.L_x_376:
[----:B------:R-:W-:Y:S05]  /*b740*/  BSYNC B1 ;  /* 0x0000000000017941 */ /* 0x000fea0003800000 */
.L_x_375:
        /* <DEDUP_REMOVED lines=9> */
.L_x_378:
[----:B------:R-:W-:Y:S05]  /*b7e0*/  BSYNC B1 ;  /* 0x0000000000017941 */ /* 0x000fea0003800000 */
.L_x_377:
        /* <DEDUP_REMOVED lines=9> */
.L_x_380:
[----:B------:R-:W-:Y:S05]  /*b880*/  BSYNC B1 ;  /* 0x0000000000017941 */ /* 0x000fea0003800000 */
.L_x_379:
        /* <DEDUP_REMOVED lines=9> */
.L_x_382:
[----:B------:R-:W-:Y:S05]  /*b920*/  BSYNC B1 ;  /* 0x0000000000017941 */ /* 0x000fea0003800000 */
.L_x_381:
        /* <DEDUP_REMOVED lines=9> */
.L_x_384:
[----:B------:R-:W-:Y:S05]  /*b9c0*/  BSYNC B1 ;  /* 0x0000000000017941 */ /* 0x000fea0003800000 */
.L_x_383:
        /* <DEDUP_REMOVED lines=12> */
.L_x_386:
[----:B------:R-:W-:Y:S05]  /*ba90*/  BSYNC B1 ;  /* 0x0000000000017941 */ /* 0x000fea0003800000 */
.L_x_385:
        /* <DEDUP_REMOVED lines=12> */
.L_x_388:
[----:B------:R-:W-:Y:S05]  /*bb60*/  BSYNC B1 ;  /* 0x0000000000017941 */ /* 0x000fea0003800000 */
.L_x_387:
        /* <DEDUP_REMOVED lines=9> */
.L_x_390:
[----:B------:R-:W-:Y:S05]  /*bc00*/  BSYNC B1 ;  /* 0x0000000000017941 */ /* 0x000fea0003800000 */
.L_x_389:
        /* <DEDUP_REMOVED lines=9> */
.L_x_392:
[----:B------:R-:W-:Y:S05]  /*bca0*/  BSYNC B1 ;  /* 0x0000000000017941 */ /* 0x000fea0003800000 */
.L_x_391:
        /* <DEDUP_REMOVED lines=12> */
.L_x_394:
[----:B------:R-:W-:Y:S05]  /*bd70*/  BSYNC B1 ;  /* 0x0000000000017941 */ /* 0x000fea0003800000 */
.L_x_393:
        /* <DEDUP_REMOVED lines=12> */
.L_x_396:
[----:B------:R-:W-:Y:S05]  /*be40*/  BSYNC B1 ;  /* 0x0000000000017941 */ /* 0x000fea0003800000 */
.L_x_395:
        /* <DEDUP_REMOVED lines=9> */
.L_x_398:
[----:B------:R-:W-:Y:S05]  /*bee0*/  BSYNC B1 ;  /* 0x0000000000017941 */ /* 0x000fea0003800000 */
.L_x_397:
        /* <DEDUP_REMOVED lines=9> */
.L_x_400:
[----:B------:R-:W-:Y:S05]  /*bf80*/  BSYNC B1 ;  /* 0x0000000000017941 */ /* 0x000fea0003800000 */
.L_x_399:
        /* <DEDUP_REMOVED lines=12> */
.L_x_402:
[----:B------:R-:W-:Y:S05]  /*c050*/  BSYNC B1 ;  /* 0x0000000000017941 */ /* 0x000fea0003800000 */
.L_x_401:
        /* <DEDUP_REMOVED lines=12> */
.L_x_404:
[----:B------:R-:W-:Y:S05]  /*c120*/  BSYNC B1 ;  /* 0x0000000000017941 */ /* 0x000fea0003800000 */
.L_x_403:
        /* <DEDUP_REMOVED lines=9> */
.L_x_406:
[----:B------:R-:W-:Y:S05]  /*c1c0*/  BSYNC B1 ;  /* 0x0000000000017941 */ /* 0x000fea0003800000 */
.L_x_405:
        /* <DEDUP_REMOVED lines=9> */
.L_x_408:
[----:B------:R-:W-:Y:S05]  /*c260*/  BSYNC B1 ;  /* 0x0000000000017941 */ /* 0x000fea0003800000 */
.L_x_407:
        /* <DEDUP_REMOVED lines=12> */
.L_x_410:
[----:B------:R-:W-:Y:S05]  /*c330*/  BSYNC B1 ;  /* 0x0000000000017941 */ /* 0x000fea0003800000 */
.L_x_409:
        /* <DEDUP_REMOVED lines=12> */
.L_x_412:
[----:B------:R-:W-:Y:S05]  /*c400*/  BSYNC B1 ;  /* 0x0000000000017941 */ /* 0x000fea0003800000 */
.L_x_411:
        /* <DEDUP_REMOVED lines=9> */
.L_x_414:
[----:B------:R-:W-:Y:S05]  /*c4a0*/  BSYNC B1 ;  /* 0x0000000000017941 */ /* 0x000fea0003800000 */
.L_x_413:
        /* <DEDUP_REMOVED lines=9> */
.L_x_416:
[----:B------:R-:W-:Y:S05]  /*c540*/  BSYNC B1 ;  /* 0x0000000000017941 */ /* 0x000fea0003800000 */
.L_x_415:
        /* <DEDUP_REMOVED lines=9> */
.L_x_418:
[----:B------:R-:W-:Y:S05]  /*c5e0*/  BSYNC B1 ;  /* 0x0000000000017941 */ /* 0x000fea0003800000 */
.L_x_417:
        /* <DEDUP_REMOVED lines=9> */
.L_x_420:
[----:B------:R-:W-:Y:S05]  /*c680*/  BSYNC B1 ;  /* 0x0000000000017941 */ /* 0x000fea0003800000 */
.L_x_419:
        /* <DEDUP_REMOVED lines=9> */
.L_x_422:
[----:B------:R-:W-:Y:S05]  /*c720*/  BSYNC B1 ;  /* 0x0000000000017941 */ /* 0x000fea0003800000 */
.L_x_421:
        /* <DEDUP_REMOVED lines=9> */
.L_x_424:
[----:B------:R-:W-:Y:S05]  /*c7c0*/  BSYNC B1 ;  /* 0x0000000000017941 */ /* 0x000fea0003800000 */
.L_x_423:
        /* <DEDUP_REMOVED lines=9> */
.L_x_426:
[----:B------:R-:W-:Y:S05]  /*c860*/  BSYNC B1 ;  /* 0x0000000000017941 */ /* 0x000fea0003800000 */
.L_x_425:
        /* <DEDUP_REMOVED lines=9> */
.L_x_428:
[----:B------:R-:W-:Y:S05]  /*c900*/  BSYNC B1 ;  /* 0x0000000000017941 */ /* 0x000fea0003800000 */
.L_x_427:
        /* <DEDUP_REMOVED lines=9> */
.L_x_430:
[----:B------:R-:W-:Y:S05]  /*c9a0*/  BSYNC B1 ;  /* 0x0000000000017941 */ /* 0x000fea0003800000 */
.L_x_429:
        /* <DEDUP_REMOVED lines=9> */
.L_x_432:
[----:B------:R-:W-:Y:S05]  /*ca40*/  BSYNC B1 ;  /* 0x0000000000017941 */ /* 0x000fea0003800000 */
.L_x_431:
        /* <DEDUP_REMOVED lines=9> */
.L_x_434:
[----:B------:R-:W-:Y:S05]  /*cae0*/  BSYNC B1 ;  /* 0x0000000000017941 */ /* 0x000fea0003800000 */
.L_x_433:
        /* <DEDUP_REMOVED lines=9> */
.L_x_436:
[----:B------:R-:W-:Y:S05]  /*cb80*/  BSYNC B1 ;  /* 0x0000000000017941 */ /* 0x000fea0003800000 */
.L_x_435:
[----:B-----5:R-:W-:Y:S01]  /*cb90*/  HADD2.F32 R57, -RZ, R3.H0_H0 ;  /* 0x20000003ff397230 */ /* 0x020fe20000004100 */
[----:B------:R-:W-:Y:S01]  /*cba0*/  ISETP.GT.AND P0, PT, R0, 0x99, P0 ;  /* 0x000000990000780c */ /* 0x000fe20000704270 */
[----:B------:R-:W-:Y:S03]  /*cbb0*/  BSSY B1, `(.L_x_437) ;  /* 0x0000007000017945 */ /* 0x000fe60003800000 */
[----:B------:R-:W-:-:S04]  /*cbc0*/  FMUL R57, R57, R16 ;  /* 0x0000001039397220 */ /* 0x000fc80000400000 */
[----:B------:R-:W-:-:S05]  /*cbd0*/  FFMA R57, R68, R2, R57 ;  /* 0x0000000244397223 */ /* 0x000fca0000000039 */
[----:B------:R-:W-:-:S05]  /*cbe0*/  F2FP.F16.F32.PACK_AB R57, RZ, R57 ;  /* 0x00000039ff39723e */ /* 0x000fca00000000ff */
[----:B------:R0:W-:Y:S01]  /*cbf0*/  @P6 STG.E.U16 desc[UR46][R4.64+0x130], R57 ;  /* 0x0001303904006986 */ /* 0x0001e2000c10152e */
[----:B------:R-:W-:Y:S05]  /*cc00*/  @!P0 BRA `(.L_x_438) ;  /* 0x0000000000048947 */ /* 0x000fea0003800000 */
[----:B------:R0:W5:Y:S02]  /*cc10*/  LDG.E.LTC128B.U16 R3, desc[UR46][R20.64+0x132] ;  /* 0x0001322e14037981 */ /* 0x000164000c1e1520 */
.L_x_438:
[----:B------:R-:W-:Y:S05]  /*cc20*/  BSYNC B1 ;  /* 0x0000000000017941 */ /* 0x000fea0003800000 */
.L_x_437:
[----:B0----5:R-:W-:Y:S01]  /*cc30*/  HADD2.F32 R21, -RZ, R3.H0_H0 ;  /* 0x20000003ff157230 */ /* 0x021fe20000004100 */
        /* <DEDUP_REMOVED lines=8> */
.L_x_440:
[----:B------:R-:W-:Y:S05]  /*ccc0*/  BSYNC B1 ;  /* 0x0000000000017941 */ /* 0x000fea0003800000 */
.L_x_439:
[----:B0----5:R-:W-:Y:S01]  /*ccd0*/  HADD2.F32 R5, -RZ, R3.H0_H0 ;  /* 0x20000003ff057230 */ /* 0x021fe20000004100 */
[----:B------:R-:W-:Y:S01]  /*cce0*/  ISETP.GT.AND P5, PT, R0, 0x99, P5 ;  /* 0x000000990000780c */ /* 0x000fe20002fa4270 */
[----:B------:R-:W-:Y:S01]  /*ccf0*/  @P6 IMAD.MOV.U32 R4, RZ, RZ, R6 ;  /* 0x000000ffff046224 */ /* 0x000fe200078e0006 */
[----:B------:R-:W-:Y:S02]  /*cd00*/  BSSY B1, `(.L_x_441) ;  /* 0x0000009000017945 */ /* 0x000fe40003800000 */
[----:B------:R-:W-:-:S04]  /*cd10*/  FMUL R5, R5, R16 ;  /* 0x0000001005057220 */ /* 0x000fc80000400000 */
[----:B------:R-:W-:-:S05]  /*cd20*/  FFMA R5, R70, R2, R5 ;  /* 0x0000000246057223 */ /* 0x000fca0000000005 */
[----:B------:R-:W-:-:S04]  /*cd30*/  F2FP.F16.F32.PACK_AB R5, RZ, R5 ;  /* 0x00000005ff05723e */ /* 0x000fc800000000ff */
[----:B------:R-:W-:Y:S01]  /*cd40*/  PRMT R20, R5, 0x7610, R20 ;  /* 0x0000761005147816 */ /* 0x000fe20000000014 */
[----:B------:R-:W-:-:S05]  /*cd50*/  @P6 IMAD.MOV.U32 R5, RZ, RZ, R7 ;  /* 0x000000ffff056224 */ /* 0x000fca00078e0007 */
[----:B------:R0:W-:Y:S01]  /*cd60*/  @P6 STG.E.U16 desc[UR46][R4.64+0x130], R20 ;  /* 0x0001301404006986 */ /* 0x0001e2000c10152e */
[----:B------:R-:W-:Y:S05]  /*cd70*/  @!P5 BRA `(.L_x_442) ;  /* 0x000000000004d947 */ /* 0x000fea0003800000 */
[----:B------:R0:W5:Y:S02]  /*cd80*/  LDG.E.LTC128B.U16 R3, desc[UR46][R18.64+0x132] ;  /* 0x0001322e12037981 */ /* 0x000164000c1e1520 */
.L_x_442:
[----:B------:R-:W-:Y:S05]  /*cd90*/  BSYNC B1 ;  /* 0x0000000000017941 */ /* 0x000fea0003800000 */
.L_x_441:
        /* <DEDUP_REMOVED lines=9> */
.L_x_444:
[----:B------:R-:W-:Y:S05]  /*ce30*/  BSYNC B1 ;  /* 0x0000000000017941 */ /* 0x000fea0003800000 */
.L_x_443:
        /* <DEDUP_REMOVED lines=9> */
.L_x_446:
[----:B------:R-:W-:Y:S05]  /*ced0*/  BSYNC B1 ;  /* 0x0000000000017941 */ /* 0x000fea0003800000 */
.L_x_445:
        /* <DEDUP_REMOVED lines=9> */
.L_x_448:
[----:B------:R-:W-:Y:S05]  /*cf70*/  BSYNC B1 ;  /* 0x0000000000017941 */ /* 0x000fea0003800000 */
.L_x_447:
[----:B-----5:R-:W-:Y:S01]  /*cf80*/  HADD2.F32 R5, -RZ, R3.H0_H0 ;  /* 0x20000003ff057230 */ /* 0x020fe20000004100 */
[----:B------:R-:W-:Y:S01]  /*cf90*/  ISETP.GT.AND P5, PT, R0, 0x81, P3 ;  /* 0x000000810000780c */ /* 0x000fe20001fa4270 */
[----:B0-----:R-:W-:Y:S01]  /*cfa0*/  @P0 IMAD.MOV.U32 R4, RZ, RZ, R14 ;  /* 0x000000ffff040224 */ /* 0x001fe200078e000e */
        /* <DEDUP_REMOVED lines=9> */
.L_x_450:
[----:B------:R-:W-:Y:S05]  /*d040*/  BSYNC B1 ;  /* 0x0000000000017941 */ /* 0x000fea0003800000 */
.L_x_449:
[----:B0----5:R-:W-:Y:S01]  /*d050*/  HADD2.F32 R5, -RZ, R3.H0_H0 ;  /* 0x20000003ff057230 */ /* 0x021fe20000004100 */
[----:B------:R-:W-:Y:S01]  /*d060*/  ISETP.GT.AND P0, PT, R0, 0x88, P4 ;  /* 0x000000880000780c */ /* 0x000fe20002704270 */
[----:B------:R-:W-:Y:S03]  /*d070*/  BSSY B1, `(.L_x_451) ;  /* 0x000000a000017945 */ /* 0x000fe60003800000 */
[----:B------:R-:W-:Y:S01]  /*d080*/  FMUL R4, R5, R16 ;  /* 0x0000001005047220 */ /* 0x000fe20000400000 */
[----:B------:R-:W-:-:S03]  /*d090*/  @P5 IMAD.MOV.U32 R5, RZ, RZ, R15 ;  /* 0x000000ffff055224 */ /* 0x000fc600078e000f */
[----:B------:R-:W-:-:S05]  /*d0a0*/  FFMA R4, R43, R2, R4 ;  /* 0x000000022b047223 */ /* 0x000fca0000000004 */
[----:B------:R-:W-:-:S04]  /*d0b0*/  F2FP.F16.F32.PACK_AB R4, RZ, R4 ;  /* 0x00000004ff04723e */ /* 0x000fc800000000ff */
[----:B------:R-:W-:Y:S01]  /*d0c0*/  PRMT R6, R4, 0x7610, R6 ;  /* 0x0000761004067816 */ /* 0x000fe20000000006 */
[----:B------:R-:W-:-:S05]  /*d0d0*/  @P5 IMAD.MOV.U32 R4, RZ, RZ, R14 ;  /* 0x000000ffff045224 */ /* 0x000fca00078e000e */
[----:B------:R0:W-:Y:S01]  /*d0e0*/  @P5 STG.E.U16 desc[UR46][R4.64+0x102], R6 ;  /* 0x0001020604005986 */ /* 0x0001e2000c10152e */
[----:B------:R-:W-:Y:S05]  /*d0f0*/  @!P0 BRA `(.L_x_452) ;  /* 0x0000000000048947 */ /* 0x000fea0003800000 */
[----:B------:R0:W5:Y:S02]  /*d100*/  LDG.E.LTC128B.U16 R3, desc[UR46][R8.64+0x110] ;  /* 0x0001102e08037981 */ /* 0x000164000c1e1520 */
.L_x_452:
[----:B------:R-:W-:Y:S05]  /*d110*/  BSYNC B1 ;  /* 0x0000000000017941 */ /* 0x000fea0003800000 */
.L_x_451:
        /* <DEDUP_REMOVED lines=9> */
.L_x_454:
[----:B------:R-:W-:Y:S05]  /*d1b0*/  BSYNC B1 ;  /* 0x0000000000017941 */ /* 0x000fea0003800000 */
.L_x_453:
        /* <DEDUP_REMOVED lines=9> */
.L_x_456:
[----:B------:R-:W-:Y:S05]  /*d250*/  BSYNC B1 ;  /* 0x0000000000017941 */ /* 0x000fea0003800000 */
.L_x_455:
        /* <DEDUP_REMOVED lines=12> */
.L_x_458:
[----:B------:R-:W-:Y:S05]  /*d320*/  BSYNC B1 ;  /* 0x0000000000017941 */ /* 0x000fea0003800000 */
.L_x_457:
[----:B0----5:R-:W-:Y:S01]  /*d330*/  HADD2.F32 R5, -RZ, R3.H0_H0 ;  /* 0x20000003ff057230 */ /* 0x021fe20000004100 */
[----:B------:R-:W-:Y:S01]  /*d340*/  ISETP.GT.AND P0, PT, R0, 0x90, P4 ;  /* 0x000000900000780c */ /* 0x000fe20002704270 */
[----:B------:R-:W-:Y:S03]  /*d350*/  BSSY B1, `(.L_x_459) ;  /* 0x000000a000017945 */ /* 0x000fe60003800000 */
[----:B------:R-:W-:Y:S01]  /*d360*/  FMUL R4, R5, R16 ;  /* 0x0000001005047220 */ /* 0x000fe20000400000 */
[----:B------:R-:W-:-:S03]  /*d370*/  @P5 IMAD.MOV.U32 R5, RZ, RZ, R15 ;  /* 0x000000ffff055224 */ /* 0x000fc600078e000f */
[----:B------:R-:W-:-:S05]  /*d380*/  FFMA R4, R47, R2, R4 ;  /* 0x000000022f047223 */ /* 0x000fca0000000004 */
[----:B------:R-:W-:-:S04]  /*d390*/  F2FP.F16.F32.PACK_AB R4, RZ, R4 ;  /* 0x00000004ff04723e */ /* 0x000fc800000000ff */
[----:B------:R-:W-:Y:S02]  /*d3a0*/  PRMT R6, R4, 0x7610, R6 ;  /* 0x0000761004067816 */ /* 0x000fe40000000006 */
[----:B------:R-:W-:-:S05]  /*d3b0*/  @P5 MOV R4, R14 ;  /* 0x0000000e00045202 */ /* 0x000fca0000000f00 */
[----:B------:R0:W-:Y:S01]  /*d3c0*/  @P5 STG.E.U16 desc[UR46][R4.64+0x112], R6 ;  /* 0x0001120604005986 */ /* 0x0001e2000c10152e */
[----:B------:R-:W-:Y:S05]  /*d3d0*/  @!P0 BRA `(.L_x_460) ;  /* 0x0000000000048947 */ /* 0x000fea0003800000 */
[----:B------:R0:W5:Y:S02]  /*d3e0*/  LDG.E.LTC128B.U16 R3, desc[UR46][R8.64+0x120] ;  /* 0x0001202e08037981 */ /* 0x000164000c1e1520 */
.L_x_460:
[----:B------:R-:W-:Y:S05]  /*d3f0*/  BSYNC B1 ;  /* 0x0000000000017941 */ /* 0x000fea0003800000 */
.L_x_459:
        /* <DEDUP_REMOVED lines=9> */
.L_x_462:
[----:B------:R-:W-:Y:S05]  /*d490*/  BSYNC B1 ;  /* 0x0000000000017941 */ /* 0x000fea0003800000 */
.L_x_461:
        /* <DEDUP_REMOVED lines=9> */
.L_x_464:
[----:B------:R-:W-:Y:S05]  /*d530*/  BSYNC B1 ;  /* 0x0000000000017941 */ /* 0x000fea0003800000 */
.L_x_463:
        /* <DEDUP_REMOVED lines=12> */
.L_x_466:
[----:B------:R-:W-:Y:S05]  /*d600*/  BSYNC B1 ;  /* 0x0000000000017941 */ /* 0x000fea0003800000 */
.L_x_465:
        /* <DEDUP_REMOVED lines=12> */
.L_x_468:
[----:B------:R-:W-:Y:S05]  /*d6d0*/  BSYNC B1 ;  /* 0x0000000000017941 */ /* 0x000fea0003800000 */
.L_x_467:
        /* <DEDUP_REMOVED lines=9> */
.L_x_470:
[----:B------:R-:W-:Y:S05]  /*d770*/  BSYNC B1 ;  /* 0x0000000000017941 */ /* 0x000fea0003800000 */
.L_x_469:
        /* <DEDUP_REMOVED lines=9> */
.L_x_472:
[----:B------:R-:W-:Y:S05]  /*d810*/  BSYNC B1 ;  /* 0x0000000000017941 */ /* 0x000fea0003800000 */
.L_x_471:
        /* <DEDUP_REMOVED lines=12> */
.L_x_474:
[----:B------:R-:W-:Y:S05]  /*d8e0*/  BSYNC B1 ;  /* 0x0000000000017941 */ /* 0x000fea0003800000 */
.L_x_473:
        /* <DEDUP_REMOVED lines=9> */
.L_x_476:
[----:B------:R-:W-:Y:S05]  /*d980*/  BSYNC B1 ;  /* 0x0000000000017941 */ /* 0x000fea0003800000 */
.L_x_475:
        /* <DEDUP_REMOVED lines=9> */
.L_x_478:
[----:B------:R-:W-:Y:S05]  /*da20*/  BSYNC B1 ;  /* 0x0000000000017941 */ /* 0x000fea0003800000 */
.L_x_477:
        /* <DEDUP_REMOVED lines=9> */
.L_x_480:
[----:B------:R-:W-:Y:S05]  /*dac0*/  BSYNC B1 ;  /* 0x0000000000017941 */ /* 0x000fea0003800000 */
.L_x_479:
        /* <DEDUP_REMOVED lines=12> */
.L_x_482:
[----:B------:R-:W-:Y:S05]  /*db90*/  BSYNC B1 ;  /* 0x0000000000017941 */ /* 0x000fea0003800000 */
.L_x_481:
        /* <DEDUP_REMOVED lines=12> */
.L_x_484:
[----:B------:R-:W-:Y:S05]  /*dc60*/  BSYNC B1 ;  /* 0x0000000000017941 */ /* 0x000fea0003800000 */
.L_x_483:
        /* <DEDUP_REMOVED lines=9> */
.L_x_486:
[----:B------:R-:W-:Y:S05]  /*dd00*/  BSYNC B1 ;  /* 0x0000000000017941 */ /* 0x000fea0003800000 */
.L_x_485:
        /* <DEDUP_REMOVED lines=9> */
.L_x_488:
[----:B------:R-:W-:Y:S05]  /*dda0*/  BSYNC B1 ;  /* 0x0000000000017941 */ /* 0x000fea0003800000 */
.L_x_487:
        /* <DEDUP_REMOVED lines=12> */
.L_x_490:
[----:B------:R-:W-:Y:S05]  /*de70*/  BSYNC B1 ;  /* 0x0000000000017941 */ /* 0x000fea0003800000 */
.L_x_489:
        /* <DEDUP_REMOVED lines=12> */
.L_x_492:
[----:B------:R-:W-:Y:S05]  /*df40*/  BSYNC B1 ;  /* 0x0000000000017941 */ /* 0x000fea0003800000 */
.L_x_491:
        /* <DEDUP_REMOVED lines=9> */
.L_x_494:
[----:B------:R-:W-:Y:S05]  /*dfe0*/  BSYNC B1 ;  /* 0x0000000000017941 */ /* 0x000fea0003800000 */
.L_x_493:
        /* <DEDUP_REMOVED lines=9> */
.L_x_496:
[----:B------:R-:W-:Y:S05]  /*e080*/  BSYNC B1 ;  /* 0x0000000000017941 */ /* 0x000fea0003800000 */
.L_x_495:
        /* <DEDUP_REMOVED lines=12> */
.L_x_498:
[----:B------:R-:W-:Y:S05]  /*e150*/  BSYNC B1 ;  /* 0x0000000000017941 */ /* 0x000fea0003800000 */
.L_x_497:
        /* <DEDUP_REMOVED lines=12> */
.L_x_500:
[----:B------:R-:W-:Y:S05]  /*e220*/  BSYNC B1 ;  /* 0x0000000000017941 */ /* 0x000fea0003800000 */
.L_x_499:
        /* <DEDUP_REMOVED lines=9> */
.L_x_502:
[----:B------:R-:W-:Y:S05]  /*e2c0*/  BSYNC B1 ;  /* 0x0000000000017941 */ /* 0x000fea0003800000 */
.L_x_501:
        /* <DEDUP_REMOVED lines=9> */
.L_x_504:
[----:B------:R-:W-:Y:S05]  /*e360*/  BSYNC B1 ;  /* 0x0000000000017941 */ /* 0x000fea0003800000 */
.L_x_503:
        /* <DEDUP_REMOVED lines=12> */
.L_x_506:
[----:B------:R-:W-:Y:S05]  /*e430*/  BSYNC B1 ;  /* 0x0000000000017941 */ /* 0x000fea0003800000 */
.L_x_505:
[----:B------:R-:W-:Y:S05]  /*e440*/  @!P1 BRA `(.L_x_507) ;  /* 0x0000004800189947 */ /* 0x000fea0003800000 */
[----:B-----5:R-:W-:-:S05]  /*e450*/  HADD2.F32 R3, -RZ, R3.H0_H0 ;  /* 0x20000003ff037230 */ /* 0x020fca0000004100 */
[----:B------:R-:W-:-:S04]  /*e460*/  FMUL R0, R3, R16 ;  /* 0x0000001003007220 */ /* 0x000fc80000400000 */
[----:B------:R-:W-:-:S05]  /*e470*/  FFMA R0, R39, R2, R0 ;  /* 0x0000000227007223 */ /* 0x000fca0000000000 */
[----:B------:R-:W-:-:S05]  /*e480*/  F2FP.F16.F32.PACK_AB R0, RZ, R0 ;  /* 0x00000000ff00723e */ /* 0x000fca00000000ff */
[----:B------:R0:W-:Y:S01]  /*e490*/  STG.E.U16 desc[UR46][R216.64+0x132], R0 ;  /* 0x00013200d8007986 */ /* 0x0001e2000c10152e */
[----:B------:R-:W-:Y:S05]  /*e4a0*/  BRA `(.L_x_507) ;  /* 0x0000004800007947 */ /* 0x000fea0003800000 */
.L_x_34:
[----:B------:R-:W2:Y:S01]  /*e4b0*/  LDL.LU R10, [R1+0x48] ;  /* 0x00004800010a7983 */ /* 0x000ea20000300800 */
[----:B------:R-:W-:-:S03]  /*e4c0*/  ULDC.64 UR4, c[0x0][0x5c0] ;  /* 0x0001700000047ab9 */ /* 0x000fc60000000a00 */
[----:B------:R-:W3:Y:S04]  /*e4d0*/  LDL.LU R9, [R1+0x4c] ;  /* 0x00004c0001097983 */ /* 0x000ee80000300800 */
[----:B------:R-:W4:Y:S04]  /*e4e0*/  LDL.LU R8, [R1+0x50] ;  /* 0x0000500001087983 */ /* 0x000f280000300800 */
[----:B------:R-:W5:Y:S01]  /*e4f0*/  LDL.LU R235, [R1+0x5c] ;  /* 0x00005c0001eb7983 */ /* 0x000f620000300800 */
[----:B------:R-:W-:-:S03]  /*e500*/  LEA R4, P2, R6, UR4, 0x1 ;  /* 0x0000000406047c11 */ /* 0x000fc6000f8408ff */
[----:B------:R-:W5:Y:S04]  /*e510*/  LDL.LU R234, [R1+0x60] ;  /* 0x0000600001ea7983 */ /* 0x000f680000300800 */
[----:B------:R-:W5:Y:S04]  /*e520*/  LDL.LU R233, [R1+0x64] ;  /* 0x0000640001e97983 */ /* 0x000f680000300800 */
[----:B------:R-:W5:Y:S04]  /*e530*/  LDL.LU R232, [R1+0x68] ;  /* 0x0000680001e87983 */ /* 0x000f680000300800 */
[----:B------:R-:W5:Y:S01]  /*e540*/  LDL.LU R23, [R1+0x6c] ;  /* 0x00006c0001177983 */ /* 0x000f620000300800 */
[----:B------:R-:W-:-:S03]  /*e550*/  LEA.HI.X R5, R6, UR5, R12, 0x1, P2 ;  /* 0x0000000506057c11 */ /* 0x000fc600090f0c0c */
[----:B------:R-:W5:Y:S04]  /*e560*/  LDL.LU R21, [R1+0x70] ;  /* 0x0000700001157983 */ /* 0x000f680000300800 */
[----:B------:R-:W5:Y:S04]  /*e570*/  LDL.LU R20, [R1+0x74] ;  /* 0x0000740001147983 */ /* 0x000f680000300800 */
[----:B------:R-:W5:Y:S04]  /*e580*/  LDL.LU R19, [R1+0x78] ;  /* 0x0000780001137983 */ /* 0x000f680000300800 */
[----:B------:R-:W5:Y:S04]  /*e590*/  LDL.LU R14, [R1+0x7c] ;  /* 0x00007c00010e7983 */ /* 0x000f680000300800 */
[----:B------:R-:W5:Y:S04]  /*e5a0*/  LDL.LU R6, [R1+0x44] ;  /* 0x0000440001067983 */ /* 0x000f680000300800 */
[----:B------:R-:W5:Y:S01]  /*e5b0*/  LDL.LU R7, [R1+0x40] ;  /* 0x0000400001077983 */ /* 0x000f620000300800 */
[----:B------:R-:W-:Y:S01]  /*e5c0*/  ISETP.GT.AND P2, PT, R0, 0x1, P0 ;  /* 0x000000010000780c */ /* 0x000fe20000744270 */
[----:B------:R-:W-:Y:S01]  /*e5d0*/  USHF.L.U32 UR11, UR8, 0x4, URZ ;  /* 0x00000004080b7899 */ /* 0x000fe2000800063f */
[----:B------:R-:W-:Y:S01]  /*e5e0*/  ISETP.GT.AND P5, PT, R3, 0x8, PT ;  /* 0x000000080300780c */ /* 0x000fe20003fa4270 */
[----:B------:R-:W-:Y:S01]  /*e5f0*/  USHF.L.U64.HI UR5, UR8, 0x4, UR9 ;  /* 0x0000000408057899 */ /* 0x000fe20008010209 */
[-C--:B--2---:R-:W-:Y:S01]  /*e600*/  FMUL R10, R10, R2.reuse ;  /* 0x000000020a0a7220 */ /* 0x084fe20000400000 */
[----:B---3--:R-:W-:-:S04]  /*e610*/  FMUL R9, R9, R2 ;  /* 0x0000000209097220 */ /* 0x008fc80000400000 */
[----:B------:R-:W-:Y:S01]  /*e620*/  F2FP.F16.F32.PACK_AB R10, RZ, R10 ;  /* 0x0000000aff0a723e */ /* 0x000fe200000000ff */
[----:B----4-:R-:W-:Y:S01]  /*e630*/  FMUL R8, R8, R2 ;  /* 0x0000000208087220 */ /* 0x010fe20000400000 */
[----:B------:R-:W-:-:S04]  /*e640*/  F2FP.F16.F32.PACK_AB R9, RZ, R9 ;  /* 0x00000009ff09723e */ /* 0x000fc800000000ff */
[----:B------:R-:W-:Y:S01]  /*e650*/  F2FP.F16.F32.PACK_AB R8, RZ, R8 ;  /* 0x00000008ff08723e */ /* 0x000fe200000000ff */
[-C--:B-----5:R-:W-:Y:S01]  /*e660*/  FMUL R6, R6, R2.reuse ;  /* 0x0000000206067220 */ /* 0x0a0fe20000400000 */
[----:B------:R-:W-:-:S04]  /*e670*/  FMUL R7, R7, R2 ;  /* 0x0000000207077220 */ /* 0x000fc80000400000 */
[----:B------:R-:W-:Y:S02]  /*e680*/  F2FP.F16.F32.PACK_AB R6, RZ, R6 ;  /* 0x00000006ff06723e */ /* 0x000fe400000000ff */
[----:B------:R-:W-:-:S03]  /*e690*/  F2FP.F16.F32.PACK_AB R7, RZ, R7 ;  /* 0x00000007ff07723e */ /* 0x000fc600000000ff */
[----:B------:R0:W-:Y:S01]  /*e6a0*/  @P2 STG.E.U16 desc[UR46][R4.64+0x2], R6 ;  /* 0x0000020604002986 */ /* 0x0001e2000c10152e */
[----:B------:R-:W-:Y:S02]  /*e6b0*/  ISETP.GT.AND P2, PT, R0, RZ, P5 ;  /* 0x000000ff0000720c */ /* 0x000fe40002f44270 */
[----:B------:R-:W-:-:S05]  /*e6c0*/  PRMT R11, R7, 0x7610, R11 ;  /* 0x00007610070b7816 */ /* 0x000fca000000000b */
[----:B------:R-:W-:Y:S01]  /*e6d0*/  @P1 STG.E.U16 desc[UR46][R4.64], R11 ;  /* 0x0000000b04001986 */ /* 0x000fe2000c10152e */
[----:B------:R-:W-:Y:S02]  /*e6e0*/  ISETP.GT.AND P1, PT, R0, 0x1, P5 ;  /* 0x000000010000780c */ /* 0x000fe40002f24270 */
[----:B0-----:R-:W-:-:S04]  /*e6f0*/  IADD3 R6, P3, R4, UR11, RZ ;  /* 0x0000000b04067c10 */ /* 0x001fc8000ff7e0ff */
[----:B------:R-:W-:-:S05]  /*e700*/  IADD3.X R7, R5, UR5, RZ, P3, !PT ;  /* 0x0000000505077c10 */ /* 0x000fca0009ffe4ff */
[----:B------:R0:W-:Y:S04]  /*e710*/  @P2 STG.E.U16 desc[UR46][R6.64], R10 ;  /* 0x0000000a06002986 */ /* 0x0001e8000c10152e */
[----:B------:R1:W-:Y:S04]  /*e720*/  @P1 STG.E.U16 desc[UR46][R6.64+0x2], R9 ;  /* 0x0000020906001986 */ /* 0x0003e8000c10152e */
[----:B0-----:R-:W2:Y:S04]  /*e730*/  LDL.LU R10, [R1+0x58] ;  /* 0x00005800010a7983 */ /* 0x001ea80000300800 */
[----:B-1----:R-:W3:Y:S01]  /*e740*/  LDL.LU R9, [R1+0x54] ;  /* 0x0000540001097983 */ /* 0x002ee20000300800 */
[----:B------:R-:W-:-:S02]  /*e750*/  ISETP.GT.AND P1, PT, R0, 0x8, P0 ;  /* 0x000000080000780c */ /* 0x000fc40000724270 */
[C---:B------:R-:W-:Y:S02]  /*e760*/  ISETP.GT.AND P3, PT, R0.reuse, 0x9, P0 ;  /* 0x000000090000780c */ /* 0x040fe40000764270 */
[C---:B------:R-:W-:Y:S02]  /*e770*/  ISETP.GT.AND P2, PT, R0.reuse, 0x9, P5 ;  /* 0x000000090000780c */ /* 0x040fe40002f44270 */
[----:B------:R-:W-:-:S07]  /*e780*/  ISETP.GT.AND P4, PT, R0, 0x11, P0 ;  /* 0x000000110000780c */ /* 0x000fce0000784270 */
[----:B------:R3:W-:Y:S01]  /*e790*/  @P1 STG.E.U16 desc[UR46][R4.64+0x10], R8 ;  /* 0x0000100804001986 */ /* 0x0007e2000c10152e */
[----:B------:R-:W-:Y:S01]  /*e7a0*/  ISETP.GT.AND P1, PT, R0, 0x8, P5 ;  /* 0x000000080000780c */ /* 0x000fe20002f24270 */
[-C--:B---3--:R-:W-:Y:S01]  /*e7b0*/  FMUL R8, R9, R2.reuse ;  /* 0x0000000209087220 */ /* 0x088fe20000400000 */
[-C--:B--2---:R-:W-:Y:S01]  /*e7c0*/  FMUL R9, R10, R2.reuse ;  /* 0x000000020a097220 */ /* 0x084fe20000400000 */
[----:B------:R-:W-:-:S03]  /*e7d0*/  FMUL R10, R235, R2 ;  /* 0x00000002eb0a7220 */ /* 0x000fc60000400000 */
[----:B------:R-:W-:Y:S02]  /*e7e0*/  F2FP.F16.F32.PACK_AB R8, RZ, R8 ;  /* 0x00000008ff08723e */ /* 0x000fe400000000ff */
[----:B------:R-:W-:Y:S02]  /*e7f0*/  F2FP.F16.F32.PACK_AB R9, RZ, R9 ;  /* 0x00000009ff09723e */ /* 0x000fe400000000ff */
[----:B------:R-:W-:Y:S02]  /*e800*/  PRMT R11, R8, 0x7610, R11 ;  /* 0x00007610080b7816 */ /* 0x000fe4000000000b */
[----:B------:R-:W-:-:S03]  /*e810*/  F2FP.F16.F32.PACK_AB R8, RZ, R10 ;  /* 0x0000000aff08723e */ /* 0x000fc600000000ff */
[----:B------:R0:W-:Y:S01]  /*e820*/  @P3 STG.E.U16 desc[UR46][R4.64+0x12], R11 ;  /* 0x0000120b04003986 */ /* 0x0001e2000c10152e */
[----:B------:R-:W-:Y:S01]  /*e830*/  PRMT R10, R8, 0x7610, R10 ;  /* 0x00007610080a7816 */ /* 0x000fe2000000000a */
[----:B------:R-:W-:Y:S01]  /*e840*/  FMUL R8, R233, R2 ;  /* 0x00000002e9087220 */ /* 0x000fe20000400000 */
[----:B------:R-:W-:-:S03]  /*e850*/  ISETP.GT.AND P3, PT, R0, 0x10, P0 ;  /* 0x000000100000780c */ /* 0x000fc60000764270 */
[----:B------:R1:W-:Y:S01]  /*e860*/  @P2 STG.E.U16 desc[UR46][R6.64+0x12], R10 ;  /* 0x0000120a06002986 */ /* 0x0003e2000c10152e */
[----:B------:R-:W-:Y:S02]  /*e870*/  F2FP.F16.F32.PACK_AB R8, RZ, R8 ;  /* 0x00000008ff08723e */ /* 0x000fe400000000ff */
[----:B------:R-:W-:Y:S02]  /*e880*/  ISETP.GT.AND P2, PT, R0, 0x11, P5 ;  /* 0x000000110000780c */ /* 0x000fe40002f44270 */
[----:B------:R-:W-:Y:S02]  /*e890*/  PRMT R12, R8, 0x7610, R12 ;  /* 0x00007610080c7816 */ /* 0x000fe4000000000c */
[----:B0-----:R-:W-:Y:S01]  /*e8a0*/  PRMT R11, R9, 0x7610, R11 ;  /* 0x00007610090b7816 */ /* 0x001fe2000000000b */
[----:B------:R-:W-:-:S04]  /*e8b0*/  FMUL R9, R234, R2 ;  /* 0x00000002ea097220 */ /* 0x000fc80000400000 */
[----:B------:R0:W-:Y:S01]  /*e8c0*/  @P1 STG.E.U16 desc[UR46][R6.64+0x10], R11 ;  /* 0x0000100b06001986 */ /* 0x0001e2000c10152e */
[----:B------:R-:W-:Y:S01]  /*e8d0*/  F2FP.F16.F32.PACK_AB R9, RZ, R9 ;  /* 0x00000009ff09723e */ /* 0x000fe200000000ff */
[----:B-1----:R-:W-:Y:S01]  /*e8e0*/  FMUL R10, R23, R2 ;  /* 0x00000002170a7220 */ /* 0x002fe20000400000 */
[----:B------:R-:W-:Y:S01]  /*e8f0*/  ISETP.GT.AND P1, PT, R0, 0x10, P5 ;  /* 0x000000100000780c */ /* 0x000fe20002f24270 */
[----:B------:R-:W-:Y:S01]  /*e900*/  @P4 STG.E.U16 desc[UR46][R4.64+0x22], R12 ;  /* 0x0000220c04004986 */ /* 0x000fe2000c10152e */
[----:B------:R-:W-:Y:S02]  /*e910*/  PRMT R13, R9, 0x7610, R13 ;  /* 0x00007610090d7816 */ /* 0x000fe4000000000d */
[----:B------:R-:W-:Y:S01]  /*e920*/  F2FP.F16.F32.PACK_AB R8, RZ, R10 ;  /* 0x0000000aff08723e */ /* 0x000fe200000000ff */
[-C--:B------:R-:W-:Y:S02]  /*e930*/  FMUL R10, R20, R2.reuse ;  /* 0x00000002140a7220 */ /* 0x080fe40000400000 */
[----:B------:R1:W-:Y:S01]  /*e940*/  @P3 STG.E.U16 desc[UR46][R4.64+0x20], R13 ;  /* 0x0000200d04003986 */ /* 0x0003e2000c10152e */
[----:B0-----:R-:W-:Y:S01]  /*e950*/  FMUL R11, R232, R2 ;  /* 0x00000002e80b7220 */ /* 0x001fe20000400000 */
[----:B------:R-:W-:-:S02]  /*e960*/  ISETP.GT.AND P3, PT, R0, 0x18, P0 ;  /* 0x000000180000780c */ /* 0x000fc40000764270 */
[----:B------:R0:W-:Y:S01]  /*e970*/  @P2 STG.E.U16 desc[UR46][R6.64+0x22], R8 ;  /* 0x0000220806002986 */ /* 0x0001e2000c10152e */
[----:B------:R-:W-:Y:S02]  /*e980*/  ISETP.GT.AND P4, PT, R0, 0x19, P0 ;  /* 0x000000190000780c */ /* 0x000fe40000784270 */
[----:B------:R-:W-:Y:S01]  /*e990*/  F2FP.F16.F32.PACK_AB R9, RZ, R11 ;  /* 0x0000000bff09723e */ /* 0x000fe200000000ff */
[----:B------:R-:W-:Y:S01]  /*e9a0*/  FMUL R11, R21, R2 ;  /* 0x00000002150b7220 */ /* 0x000fe20000400000 */
[----:B------:R-:W-:Y:S01]  /*e9b0*/  F2FP.F16.F32.PACK_AB R10, RZ, R10 ;  /* 0x0000000aff0a723e */ /* 0x000fe200000000ff */
[----:B-1----:R-:W2:Y:S03]  /*e9c0*/  LDL.LU R13, [R1+0x18] ;  /* 0x00001800010d7983 */ /* 0x002ea60000300800 */
[----:B------:R-:W-:Y:S01]  /*e9d0*/  F2FP.F16.F32.PACK_AB R11, RZ, R11 ;  /* 0x0000000bff0b723e */ /* 0x000fe200000000ff */
[----:B------:R-:W3:Y:S01]  /*e9e0*/  LDL.LU R235, [R1+0x1c] ;  /* 0x00001c0001eb7983 */ /* 0x000ee20000300800 */
[----:B0-----:R-:W-:-:S03]  /*e9f0*/  FMUL R8, R14, R2 ;  /* 0x000000020e087220 */ /* 0x001fc60000400000 */
[----:B------:R0:W-:Y:S04]  /*ea00*/  @P1 STG.E.U16 desc[UR46][R6.64+0x20], R9 ;  /* 0x0000200906001986 */ /* 0x0001e8000c10152e */
[----:B------:R-:W4:Y:S04]  /*ea10*/  LDL.LU R234, [R1+0x20] ;  /* 0x0000200001ea7983 */ /* 0x000f280000300800 */
[----:B------:R-:W5:Y:S01]  /*ea20*/  LDL.LU R14, [R1+0x24] ;  /* 0x00002400010e7983 */ /* 0x000f620000300800 */
[----:B0-----:R-:W-:-:S03]  /*ea30*/  FMUL R9, R19, R2 ;  /* 0x0000000213097220 */ /* 0x001fc60000400000 */
[----:B------:R-:W4:Y:S04]  /*ea40*/  LDL.LU R19, [R1+0x28] ;  /* 0x0000280001137983 */ /* 0x000f280000300800 */
[----:B------:R-:W4:Y:S04]  /*ea50*/  LDL.LU R21, [R1+0x2c] ;  /* 0x00002c0001157983 */ /* 0x000f280000300800 */
[----:B------:R-:W3:Y:S04]  /*ea60*/  LDL.LU R20, [R1+0x30] ;  /* 0x0000300001147983 */ /* 0x000ee80000300800 */
[----:B------:R-:W4:Y:S04]  /*ea70*/  LDL.LU R233, [R1+0x34] ;  /* 0x0000340001e97983 */ /* 0x000f280000300800 */
[----:B------:R-:W4:Y:S04]  /*ea80*/  LDL.LU R232, [R1+0x38] ;  /* 0x0000380001e87983 */ /* 0x000f280000300800 */
[----:B------:R-:W4:Y:S04]  /*ea90*/  LDL.LU R23, [R1+0x3c] ;  /* 0x00003c0001177983 */ /* 0x000f280000300800 */
[----:B------:R0:W-:Y:S04]  /*eaa0*/  @P3 STG.E.U16 desc[UR46][R4.64+0x30], R11 ;  /* 0x0000300b04003986 */ /* 0x0001e8000c10152e */
[----:B------:R1:W-:Y:S04]  /*eab0*/  @P4 STG.E.U16 desc[UR46][R4.64+0x32], R10 ;  /* 0x0000320a04004986 */ /* 0x0003e8000c10152e */
[----:B0-----:R-:W2:Y:S04]  /*eac0*/  LDL.LU R11, [R1+0x8] ;  /* 0x00000800010b7983 */ /* 0x001ea80000300800 */
[----:B-1----:R-:W5:Y:S01]  /*ead0*/  LDL.LU R10, [R1] ;  /* 0x00000000010a7983 */ /* 0x002f620000300800 */
[----:B------:R-:W-:-:S02]  /*eae0*/  ISETP.GT.AND P1, PT, R0, 0x18, P5 ;  /* 0x000000180000780c */ /* 0x000fc40002f24270 */
[----:B------:R-:W-:Y:S02]  /*eaf0*/  ISETP.GT.AND P2, PT, R0, 0x19, P5 ;  /* 0x000000190000780c */ /* 0x000fe40002f44270 */
[----:B------:R-:W-:Y:S02]  /*eb00*/  F2FP.F16.F32.PACK_AB R9, RZ, R9 ;  /* 0x00000009ff09723e */ /* 0x000fe400000000ff */
[----:B------:R-:W-:-:S07]  /*eb10*/  F2FP.F16.F32.PACK_AB R8, RZ, R8 ;  /* 0x00000008ff08723e */ /* 0x000fce00000000ff */
[----:B------:R-:W-:Y:S01]  /*eb20*/  @P1 STG.E.U16 desc[UR46][R6.64+0x30], R9 ;  /* 0x0000300906001986 */ /* 0x000fe2000c10152e */
[----:B------:R-:W-:-:S03]  /*eb30*/  ISETP.GT.AND P1, PT, R3, 0x80, PT ;  /* 0x000000800300780c */ /* 0x000fc60003f24270 */
[----:B------:R0:W-:Y:S01]  /*eb40*/  @P2 STG.E.U16 desc[UR46][R6.64+0x32], R8 ;  /* 0x0000320806002986 */ /* 0x0001e2000c10152e */
[----:B------:R-:W-:Y:S01]  /*eb50*/  ISETP.GT.AND P2, PT, R0, RZ, P1 ;  /* 0x000000ff0000720c */ /* 0x000fe20000f44270 */
[----:B------:R-:W-:Y:S01]  /*eb60*/  UIMAD UR4, UR9, 0xf0, URZ ;  /* 0x000000f0090478a4 */ /* 0x000fe2000f8e023f */
[----:B0-----:R-:W-:-:S04]  /*eb70*/  IMAD.U32 R8, RZ, RZ, UR8 ;  /* 0x00000008ff087e24 */ /* 0x001fc8000f8e00ff */
[----:B------:R-:W-:-:S04]  /*eb80*/  IMAD.WIDE.U32 R8, R8, 0xf0, R6 ;  /* 0x000000f008087825 */ /* 0x000fc800078e0006 */
[----:B------:R-:W-:Y:S02]  /*eb90*/  VIADD R9, R9, UR4 ;  /* 0x0000000409097c36 */ /* 0x000fe40008000000 */
[----:B-----5:R-:W-:-:S05]  /*eba0*/  FMUL R10, R10, R2 ;  /* 0x000000020a0a7220 */ /* 0x020fca0000400000 */
[----:B------:R-:W-:-:S05]  /*ebb0*/  F2FP.F16.F32.PACK_AB R10, RZ, R10 ;  /* 0x0000000aff0a723e */ /* 0x000fca00000000ff */
[----:B------:R0:W-:Y:S04]  /*ebc0*/  @P2 STG.E.U16 desc[UR46][R8.64], R10 ;  /* 0x0000000a08002986 */ /* 0x0001e8000c10152e */
[----:B0-----:R-:W5:Y:S01]  /*ebd0*/  LDL.LU R10, [R1+0x4] ;  /* 0x00000400010a7983 */ /* 0x001f620000300800 */
[----:B------:R-:W-:Y:S02]  /*ebe0*/  ISETP.GT.AND P2, PT, R0, 0x1, P1 ;  /* 0x000000010000780c */ /* 0x000fe40000f44270 */
[----:B------:R-:W-:Y:S01]  /*ebf0*/  ISETP.GT.AND P4, PT, R3, 0x88, PT ;  /* 0x000000880300780c */ /* 0x000fe20003f84270 */
[----:B--2---:R-:W-:-:S05]  /*ec00*/  FMUL R11, R11, R2 ;  /* 0x000000020b0b7220 */ /* 0x004fca0000400000 */
[----:B------:R-:W-:-:S04]  /*ec10*/  F2FP.F16.F32.PACK_AB R11, RZ, R11 ;  /* 0x0000000bff0b723e */ /* 0x000fc800000000ff */
[----:B------:R-:W-:Y:S01]  /*ec20*/  PRMT R12, R11, 0x7610, R12 ;  /* 0x000076100b0c7816 */ /* 0x000fe2000000000c */
[----:B-----5:R-:W-:-:S05]  /*ec30*/  FMUL R10, R10, R2 ;  /* 0x000000020a0a7220 */ /* 0x020fca0000400000 */
[----:B------:R-:W-:-:S05]  /*ec40*/  F2FP.F16.F32.PACK_AB R10, RZ, R10 ;  /* 0x0000000aff0a723e */ /* 0x000fca00000000ff */
[----:B------:R0:W-:Y:S01]  /*ec50*/  @P2 STG.E.U16 desc[UR46][R8.64+0x2], R10 ;  /* 0x0000020a08002986 */ /* 0x0001e2000c10152e */
[----:B------:R-:W-:Y:S02]  /*ec60*/  ISETP.GT.AND P2, PT, R0, RZ, P4 ;  /* 0x000000ff0000720c */ /* 0x000fe40002744270 */
[----:B0-----:R-:W-:-:S04]  /*ec70*/  IADD3 R10, P3, R8, UR11, RZ ;  /* 0x0000000b080a7c10 */ /* 0x001fc8000ff7e0ff */
[----:B------:R-:W-:-:S07]  /*ec80*/  IADD3.X R11, R9, UR5, RZ, P3, !PT ;  /* 0x00000005090b7c10 */ /* 0x000fce0009ffe4ff */
[----:B------:R0:W-:Y:S04]  /*ec90*/  @P2 STG.E.U16 desc[UR46][R10.64], R12 ;  /* 0x0000000c0a002986 */ /* 0x0001e8000c10152e */
[----:B0-----:R-:W2:Y:S01]  /*eca0*/  LDL.LU R12, [R1+0xc] ;  /* 0x00000c00010c7983 */ /* 0x001ea20000300800 */
[----:B------:R-:W-:Y:S01]  /*ecb0*/  ISETP.GT.AND P2, PT, R0, 0x1, P4 ;  /* 0x000000010000780c */ /* 0x000fe20002744270 */
[----:B--2---:R-:W-:-:S05]  /*ecc0*/  FMUL R12, R12, R2 ;  /* 0x000000020c0c7220 */ /* 0x004fca0000400000 */
[----:B------:R-:W-:-:S07]  /*ecd0*/  F2FP.F16.F32.PACK_AB R12, RZ, R12 ;  /* 0x0000000cff0c723e */ /* 0x000fce00000000ff */
        /* <DEDUP_REMOVED lines=8> */
[----:B------:R-:W-:-:S05]  /*ed60*/  FMUL R13, R13, R2 ;  /* 0x000000020d0d7220 */ /* 0x000fca0000400000 */
[----:B------:R-:W-:Y:S01]  /*ed70*/  F2FP.F16.F32.PACK_AB R13, RZ, R13 ;  /* 0x0000000dff0d723e */ /* 0x000fe200000000ff */
[----:B------:R-:W-:Y:S01]  /*ed80*/  FMUL R14, R14, R2 ;  /* 0x000000020e0e7220 */ /* 0x000fe20000400000 */
[C---:B------:R-:W-:Y:S02]  /*ed90*/  ISETP.GT.AND P3, PT, R0.reuse, 0x11, P1 ;  /* 0x000000110000780c */ /* 0x040fe40000f64270 */
[----:B------:R-:W-:Y:S02]  /*eda0*/  ISETP.GT.AND P6, PT, R0, 0x10, P4 ;  /* 0x000000100000780c */ /* 0x000fe400027c4270 */
[----:B------:R-:W-:Y:S01]  /*edb0*/  F2FP.F16.F32.PACK_AB R18, RZ, R14 ;  /* 0x0000000eff12723e */ /* 0x000fe200000000ff */
[----:B------:R-:W-:Y:S02]  /*edc0*/  USHF.L.U32 UR13, UR8, 0x8, URZ ;  /* 0x00000008080d7899 */ /* 0x000fe4000800063f */
[----:B------:R-:W-:Y:S01]  /*edd0*/  USHF.L.U64.HI UR12, UR8, 0x8, UR9 ;  /* 0x00000008080c7899 */ /* 0x000fe20008010209 */
[----:B---3--:R-:W-:-:S05]  /*ede0*/  FMUL R20, R20, R2 ;  /* 0x0000000214147220 */ /* 0x008fca0000400000 */
[----:B------:R-:W-:Y:S01]  /*edf0*/  F2FP.F16.F32.PACK_AB R20, RZ, R20 ;  /* 0x00000014ff14723e */ /* 0x000fe200000000ff */
[-C--:B------:R-:W-:Y:S01]  /*ee00*/  FMUL R216, R216, R2.reuse ;  /* 0x00000002d8d87220 */ /* 0x080fe20000400000 */
[----:B------:R-:W-:-:S04]  /*ee10*/  FMUL R217, R217, R2 ;  /* 0x00000002d9d97220 */ /* 0x000fc80000400000 */
[----:B------:R-:W-:Y:S02]  /*ee20*/  F2FP.F16.F32.PACK_AB R216, RZ, R216 ;  /* 0x000000d8ffd8723e */ /* 0x000fe400000000ff */
[----:B------:R-:W-:Y:S01]  /*ee30*/  F2FP.F16.F32.PACK_AB R217, RZ, R217 ;  /* 0x000000d9ffd9723e */ /* 0x000fe200000000ff */
[----:B------:R-:W-:-:S05]  /*ee40*/  FMUL R218, R218, R2 ;  /* 0x00000002dada7220 */ /* 0x000fca0000400000 */
        /* <DEDUP_REMOVED lines=13> */
[-C--:B------:R-:W-:Y:S01]  /*ef20*/  FMUL R225, R225, R2.reuse ;  /* 0x00000002e1e17220 */ /* 0x080fe20000400000 */
[----:B--2---:R-:W-:-:S05]  /*ef30*/  FMUL R12, R12, R2 ;  /* 0x000000020c0c7220 */ /* 0x004fca0000400000 */
[----:B------:R-:W-:-:S05]  /*ef40*/  F2FP.F16.F32.PACK_AB R12, RZ, R12 ;  /* 0x0000000cff0c723e */ /* 0x000fca00000000ff */
[----:B------:R0:W-:Y:S01]  /*ef50*/  @P2 STG.E.U16 desc[UR46][R8.64+0x12], R12 ;  /* 0x0000120c08002986 */ /* 0x0001e2000c10152e */
[----:B------:R-:W-:Y:S02]  /*ef60*/  ISETP.GT.AND P2, PT, R0, 0x8, P4 ;  /* 0x000000080000780c */ /* 0x000fe40002744270 */
[----:B0-----:R-:W-:Y:S01]  /*ef70*/  PRMT R12, R13, 0x7610, R12 ;  /* 0x000076100d0c7816 */ /* 0x001fe2000000000c */
[----:B------:R-:W-:-:S10]  /*ef80*/  FMUL R13, R235, R2 ;  /* 0x00000002eb0d7220 */ /* 0x000fd40000400000 */
[----:B------:R0:W-:Y:S01]  /*ef90*/  @P2 STG.E.U16 desc[UR46][R10.64+0x10], R12 ;  /* 0x0000100c0a002986 */ /* 0x0001e2000c10152e */
[----:B------:R-:W-:Y:S02]  /*efa0*/  ISETP.GT.AND P2, PT, R0, 0x9, P4 ;  /* 0x000000090000780c */ /* 0x000fe40002744270 */
[----:B------:R-:W-:-:S04]  /*efb0*/  F2FP.F16.F32.PACK_AB R13, RZ, R13 ;  /* 0x0000000dff0d723e */ /* 0x000fc800000000ff */
[----:B0-----:R-:W-:Y:S01]  /*efc0*/  PRMT R12, R13, 0x7610, R12 ;  /* 0x000076100d0c7816 */ /* 0x001fe2000000000c */
[----:B----4-:R-:W-:-:S06]  /*efd0*/  FMUL R13, R234, R2 ;  /* 0x00000002ea0d7220 */ /* 0x010fcc0000400000 */
[----:B------:R0:W-:Y:S01]  /*efe0*/  @P2 STG.E.U16 desc[UR46][R10.64+0x12], R12 ;  /* 0x0000120c0a002986 */ /* 0x0001e2000c10152e */
[----:B------:R-:W-:Y:S02]  /*eff0*/  ISETP.GT.AND P2, PT, R0, 0x10, P1 ;  /* 0x000000100000780c */ /* 0x000fe40000f44270 */
[----:B------:R-:W-:Y:S01]  /*f000*/  F2FP.F16.F32.PACK_AB R15, RZ, R13 ;  /* 0x0000000dff0f723e */ /* 0x000fe200000000ff */
[----:B------:R-:W-:-:S03]  /*f010*/  FMUL R13, R19, R2 ;  /* 0x00000002130d7220 */ /* 0x000fc60000400000 */
[----:B------:R-:W-:Y:S01]  /*f020*/  PRMT R14, R15, 0x7610, R14 ;  /* 0x000076100f0e7816 */ /* 0x000fe2000000000e */
[----:B------:R-:W-:Y:S01]  /*f030*/  IMAD.U32 R19, RZ, RZ, UR11 ;  /* 0x0000000bff137e24 */ /* 0x000fe2000f8e00ff */
[----:B------:R-:W-:Y:S02]  /*f040*/  F2FP.F16.F32.PACK_AB R13, RZ, R13 ;  /* 0x0000000dff0d723e */ /* 0x000fe400000000ff */
[----:B0-----:R-:W-:Y:S01]  /*f050*/  PRMT R12, R18, 0x7610, R12 ;  /* 0x00007610120c7816 */ /* 0x001fe2000000000c */
[----:B------:R-:W-:Y:S02]  /*f060*/  FMUL R15, R21, R2 ;  /* 0x00000002150f7220 */ /* 0x000fe40000400000 */
[----:B------:R-:W-:Y:S01]  /*f070*/  @P2 STG.E.U16 desc[UR46][R8.64+0x20], R14 ;  /* 0x0000200e08002986 */ /* 0x000fe2000c10152e */
[----:B------:R-:W-:-:S03]  /*f080*/  IMAD.U32 R21, RZ, RZ, UR5 ;  /* 0x00000005ff157e24 */ /* 0x000fc6000f8e00ff */
[----:B------:R0:W-:Y:S04]  /*f090*/  @P3 STG.E.U16 desc[UR46][R8.64+0x22], R12 ;  /* 0x0000220c08003986 */ /* 0x0001e8000c10152e */
[----:B------:R1:W-:Y:S01]  /*f0a0*/  @P6 STG.E.U16 desc[UR46][R10.64+0x20], R13 ;  /* 0x0000200d0a006986 */ /* 0x0003e2000c10152e */
[----:B------:R-:W-:Y:S02]  /*f0b0*/  ISETP.GT.AND P3, PT, R0, 0x11, P4 ;  /* 0x000000110000780c */ /* 0x000fe40002764270 */
[----:B0-----:R-:W-:-:S04]  /*f0c0*/  IADD3 R12, P2, P6, R19, UR13, R8 ;  /* 0x0000000d130c7c10 */ /* 0x001fc8000fe5e008 */
[----:B-1----:R-:W-:Y:S02]  /*f0d0*/  IADD3.X R13, R21, UR12, R9, P2, P6 ;  /* 0x0000000c150d7c10 */ /* 0x002fe400097ec409 */
[C---:B------:R-:W-:Y:S01]  /*f0e0*/  ISETP.GT.AND P2, PT, R0.reuse, 0x18, P1 ;  /* 0x000000180000780c */ /* 0x040fe20000f44270 */
[----:B------:R-:W-:Y:S01]  /*f0f0*/  FMUL R14, R233, R2 ;  /* 0x00000002e90e7220 */ /* 0x000fe20000400000 */
[----:B------:R-:W-:Y:S02]  /*f100*/  F2FP.F16.F32.PACK_AB R15, RZ, R15 ;  /* 0x0000000fff0f723e */ /* 0x000fe400000000ff */
[C---:B------:R-:W-:Y:S02]  /*f110*/  ISETP.GT.AND P6, PT, R0.reuse, 0x19, P1 ;  /* 0x000000190000780c */ /* 0x040fe40000fc4270 */
[----:B------:R-:W-:Y:S01]  /*f120*/  F2FP.F16.F32.PACK_AB R21, RZ, R14 ;  /* 0x0000000eff15723e */ /* 0x000fe200000000ff */
[----:B------:R0:W-:Y:S01]  /*f130*/  @P3 STG.E.U16 desc[UR46][R10.64+0x22], R15 ;  /* 0x0000220f0a003986 */ /* 0x0001e2000c10152e */
[----:B------:R-:W-:-:S05]  /*f140*/  ISETP.GT.AND P3, PT, R0, 0x18, P4 ;  /* 0x000000180000780c */ /* 0x000fca0002764270 */
[----:B------:R-:W-:Y:S02]  /*f150*/  @P2 IMAD.MOV.U32 R14, RZ, RZ, R8 ;  /* 0x000000ffff0e2224 */ /* 0x000fe400078e0008 */
[-C--:B------:R-:W-:Y:S01]  /*f160*/  FMUL R18, R232, R2.reuse ;  /* 0x00000002e8127220 */ /* 0x080fe20000400000 */
[----:B0-----:R-:W-:Y:S02]  /*f170*/  @P2 IMAD.MOV.U32 R15, RZ, RZ, R9 ;  /* 0x000000ffff0f2224 */ /* 0x001fe400078e0009 */
[----:B------:R-:W-:-:S03]  /*f180*/  FMUL R19, R23, R2 ;  /* 0x0000000217137220 */ /* 0x000fc60000400000 */
[----:B------:R0:W-:Y:S01]  /*f190*/  @P2 STG.E.U16 desc[UR46][R14.64+0x30], R20 ;  /* 0x000030140e002986 */ /* 0x0001e2000c10152e */
[----:B------:R-:W-:Y:S02]  /*f1a0*/  ISETP.GT.AND P2, PT, R0, 0x19, P4 ;  /* 0x000000190000780c */ /* 0x000fe40002744270 */
[----:B------:R-:W-:Y:S02]  /*f1b0*/  F2FP.F16.F32.PACK_AB R18, RZ, R18 ;  /* 0x00000012ff12723e */ /* 0x000fe400000000ff */
[----:B------:R-:W-:Y:S01]  /*f1c0*/  F2FP.F16.F32.PACK_AB R19, RZ, R19 ;  /* 0x00000013ff13723e */ /* 0x000fe200000000ff */
[----:B0-----:R-:W-:Y:S02]  /*f1d0*/  @P6 IMAD.MOV.U32 R14, RZ, RZ, R8 ;  /* 0x000000ffff0e6224 */ /* 0x001fe400078e0008 */
[----:B------:R-:W-:Y:S01]  /*f1e0*/  @P6 IMAD.MOV.U32 R15, RZ, RZ, R9 ;  /* 0x000000ffff0f6224 */ /* 0x000fe200078e0009 */
[----:B------:R-:W-:-:S04]  /*f1f0*/  PRMT R22, R19, 0x7610, R22 ;  /* 0x0000761013167816 */ /* 0x000fc80000000016 */
[----:B------:R0:W-:Y:S01]  /*f200*/  @P6 STG.E.U16 desc[UR46][R14.64+0x32], R21 ;  /* 0x000032150e006986 */ /* 0x0001e2000c10152e */
[----:B------:R-:W-:-:S03]  /*f210*/  IADD3 R8, P6, R8, UR13, RZ ;  /* 0x0000000d08087c10 */ /* 0x000fc6000ffde0ff */
[----:B------:R-:W-:Y:S01]  /*f220*/  @P3 STG.E.U16 desc[UR46][R10.64+0x30], R18 ;  /* 0x000030120a003986 */ /* 0x000fe2000c10152e */
[----:B------:R-:W-:Y:S02]  /*f230*/  ISETP.GT.AND P3, PT, R3, 0x100, PT ;  /* 0x000001000300780c */ /* 0x000fe40003f64270 */
[----:B------:R-:W-:Y:S01]  /*f240*/  IADD3.X R9, R9, UR12, RZ, P6, !PT ;  /* 0x0000000c09097c10 */ /* 0x000fe2000b7fe4ff */
[----:B------:R1:W-:Y:S01]  /*f250*/  @P2 STG.E.U16 desc[UR46][R10.64+0x32], R22 ;  /* 0x000032160a002986 */ /* 0x0003e2000c10152e */
[C---:B------:R-:W-:Y:S02]  /*f260*/  ISETP.GT.AND P2, PT, R0.reuse, RZ, P3 ;  /* 0x000000ff0000720c */ /* 0x040fe40001f44270 */
[----:B------:R-:W-:Y:S01]  /*f270*/  ISETP.GT.AND P6, PT, R0, 0x1, P3 ;  /* 0x000000010000780c */ /* 0x000fe20001fc4270 */
[----:B------:R-:W-:Y:S02]  /*f280*/  IMAD.U32 R19, RZ, RZ, UR8 ;  /* 0x00000008ff137e24 */ /* 0x000fe4000f8e00ff */
[----:B0-----:R-:W-:-:S02]  /*f290*/  IMAD.U32 R15, RZ, RZ, UR11 ;  /* 0x0000000bff0f7e24 */ /* 0x001fc4000f8e00ff */
[----:B-1----:R-:W-:Y:S02]  /*f2a0*/  IMAD.MOV.U32 R10, RZ, RZ, R6 ;  /* 0x000000ffff0a7224 */ /* 0x002fe400078e0006 */
[----:B------:R-:W-:Y:S02]  /*f2b0*/  IMAD.MOV.U32 R11, RZ, RZ, R7 ;  /* 0x000000ffff0b7224 */ /* 0x000fe400078e0007 */
[----:B------:R-:W-:Y:S02]  /*f2c0*/  IMAD.WIDE.U32 R18, R19, 0xf0, R10 ;  /* 0x000000f013127825 */ /* 0x000fe400078e000a */
[----:B------:R-:W-:Y:S02]  /*f2d0*/  @P2 STG.E.U16 desc[UR46][R8.64], R216 ;  /* 0x000000d808002986 */ /* 0x000fe4000c10152e */
[----:B------:R-:W-:Y:S02]  /*f2e0*/  IMAD.U32 R7, RZ, RZ, UR5 ;  /* 0x00000005ff077e24 */ /* 0x000fe4000f8e00ff */
[----:B------:R-:W-:Y:S01]  /*f2f0*/  @P6 STG.E.U16 desc[UR46][R8.64+0x2], R217 ;  /* 0x000002d908006986 */ /* 0x000fe2000c10152e */
[----:B------:R-:W-:Y:S01]  /*f300*/  VIADD R19, R19, UR4 ;  /* 0x0000000413137c36 */ /* 0x000fe20008000000 */
[----:B------:R-:W-:-:S04]  /*f310*/  IADD3 R6, P2, P6, R15, UR13, R18 ;  /* 0x0000000d0f067c10 */ /* 0x000fc8000fe5e012 */
[----:B------:R-:W-:Y:S02]  /*f320*/  IADD3.X R7, R7, UR12, R19, P2, P6 ;  /* 0x0000000c07077c10 */ /* 0x000fe400097ec413 */
[----:B------:R-:W-:Y:S02]  /*f330*/  IADD3 R14, P6, R8, UR11, RZ ;  /* 0x0000000b080e7c10 */ /* 0x000fe4000ffde0ff */
[----:B------:R-:W-:Y:S02]  /*f340*/  ISETP.GT.AND P2, PT, R3, 0x108, PT ;  /* 0x000001080300780c */ /* 0x000fe40003f44270 */
[----:B------:R-:W-:Y:S02]  /*f350*/  IADD3.X R15, R9, UR5, RZ, P6, !PT ;  /* 0x00000005090f7c10 */ /* 0x000fe4000b7fe4ff */
[----:B------:R-:W-:-:S13]  /*f360*/  ISETP.GT.AND P6, PT, R0, RZ, P2 ;  /* 0x000000ff0000720c */ /* 0x000fda00017c4270 */
[----:B------:R-:W-:Y:S01]  /*f370*/  @P6 STG.E.U16 desc[UR46][R14.64], R218 ;  /* 0x000000da0e006986 */ /* 0x000fe2000c10152e */
[----:B------:R-:W-:-:S13]  /*f380*/  ISETP.GT.AND P6, PT, R0, 0x1, P2 ;  /* 0x000000010000780c */ /* 0x000fda00017c4270 */
[----:B------:R0:W-:Y:S01]  /*f390*/  @P6 STG.E.U16 desc[UR46][R14.64+0x2], R219 ;  /* 0x000002db0e006986 */ /* 0x0001e2000c10152e */
[----:B------:R-:W-:-:S13]  /*f3a0*/  ISETP.GT.AND P6, PT, R0, 0x8, P3 ;  /* 0x000000080000780c */ /* 0x000fda0001fc4270 */
[----:B------:R-:W-:Y:S01]  /*f3b0*/  @P6 STG.E.U16 desc[UR46][R8.64+0x10], R220 ;  /* 0x000010dc08006986 */ /* 0x000fe2000c10152e */
[----:B------:R-:W-:-:S13]  /*f3c0*/  ISETP.GT.AND P6, PT, R0, 0x9, P3 ;  /* 0x000000090000780c */ /* 0x000fda0001fc4270 */
[----:B------:R-:W-:Y:S01]  /*f3d0*/  @P6 STG.E.U16 desc[UR46][R8.64+0x12], R221 ;  /* 0x000012dd08006986 */ /* 0x000fe2000c10152e */
[----:B0-----:R-:W-:-:S04]  /*f3e0*/  IADD3 R14, P6, R8, UR11, RZ ;  /* 0x0000000b080e7c10 */ /* 0x001fc8000ffde0ff */
[----:B------:R-:W-:Y:S02]  /*f3f0*/  IADD3.X R15, R9, UR5, RZ, P6, !PT ;  /* 0x00000005090f7c10 */ /* 0x000fe4000b7fe4ff */
[----:B------:R-:W-:-:S13]  /*f400*/  ISETP.GT.AND P6, PT, R0, 0x8, P2 ;  /* 0x000000080000780c */ /* 0x000fda00017c4270 */
[----:B------:R-:W-:Y:S01]  /*f410*/  @P6 STG.E.U16 desc[UR46][R14.64+0x10], R222 ;  /* 0x000010de0e006986 */ /* 0x000fe2000c10152e */
[----:B------:R-:W-:-:S13]  /*f420*/  ISETP.GT.AND P6, PT, R0, 0x9, P2 ;  /* 0x000000090000780c */ /* 0x000fda00017c4270 */
[----:B------:R-:W-:Y:S01]  /*f430*/  @P6 STG.E.U16 desc[UR46][R12.64+0x12], R223 ;  /* 0x000012df0c006986 */ /* 0x000fe2000c10152e */
[----:B------:R-:W-:Y:S02]  /*f440*/  ISETP.GT.AND P6, PT, R0, 0x10, P3 ;  /* 0x000000100000780c */ /* 0x000fe40001fc4270 */
[----:B------:R-:W-:-:S11]  /*f450*/  F2FP.F16.F32.PACK_AB R225, RZ, R225 ;  /* 0x000000e1ffe1723e */ /* 0x000fd600000000ff */
[----:B------:R-:W-:Y:S01]  /*f460*/  @P6 STG.E.U16 desc[UR46][R8.64+0x20], R224 ;  /* 0x000020e008006986 */ /* 0x000fe2000c10152e */
[----:B------:R-:W-:Y:S01]  /*f470*/  ISETP.GT.AND P6, PT, R0, 0x11, P3 ;  /* 0x000000110000780c */ /* 0x000fe20001fc4270 */
[----:B------:R-:W-:-:S12]  /*f480*/  FMUL R226, R226, R2 ;  /* 0x00000002e2e27220 */ /* 0x000fd80000400000 */
[----:B------:R-:W-:Y:S01]  /*f490*/  @P6 STG.E.U16 desc[UR46][R8.64+0x22], R225 ;  /* 0x000022e108006986 */ /* 0x000fe2000c10152e */
[----:B------:R-:W-:Y:S02]  /*f4a0*/  ISETP.GT.AND P6, PT, R0, 0x10, P2 ;  /* 0x000000100000780c */ /* 0x000fe400017c4270 */
[----:B------:R-:W-:Y:S01]  /*f4b0*/  F2FP.F16.F32.PACK_AB R226, RZ, R226 ;  /* 0x000000e2ffe2723e */ /* 0x000fe200000000ff */
[----:B------:R-:W-:-:S10]  /*f4c0*/  FMUL R227, R227, R2 ;  /* 0x00000002e3e37220 */ /* 0x000fd40000400000 */
        /* <DEDUP_REMOVED lines=12> */
[----:B------:R0:W-:Y:S01]  /*f590*/  @P6 STG.E.U16 desc[UR46][R8.64+0x32], R229 ;  /* 0x000032e508006986 */ /* 0x0001e2000c10152e */
[----:B------:R-:W-:Y:S02]  /*f5a0*/  ISETP.GT.AND P6, PT, R0, 0x18, P2 ;  /* 0x000000180000780c */ /* 0x000fe400017c4270 */
[----:B------:R-:W-:Y:S01]  /*f5b0*/  F2FP.F16.F32.PACK_AB R230, RZ, R230 ;  /* 0x000000e6ffe6723e */ /* 0x000fe200000000ff */
[----:B------:R-:W-:-:S10]  /*f5c0*/  FMUL R231, R231, R2 ;  /* 0x00000002e7e77220 */ /* 0x000fd40000400000 */
[----:B0-----:R-:W-:Y:S02]  /*f5d0*/  @P6 IMAD.MOV.U32 R8, RZ, RZ, R12 ;  /* 0x000000ffff086224 */ /* 0x001fe400078e000c */
[----:B------:R-:W-:-:S05]  /*f5e0*/  @P6 IMAD.MOV.U32 R9, RZ, RZ, R13 ;  /* 0x000000ffff096224 */ /* 0x000fca00078e000d */
[----:B------:R0:W-:Y:S01]  /*f5f0*/  @P6 STG.E.U16 desc[UR46][R8.64+0x30], R230 ;  /* 0x000030e608006986 */ /* 0x0001e2000c10152e */
[----:B------:R-:W-:Y:S02]  /*f600*/  ISETP.GT.AND P6, PT, R0, 0x19, P2 ;  /* 0x000000190000780c */ /* 0x000fe400017c4270 */
[----:B------:R-:W-:Y:S01]  /*f610*/  F2FP.F16.F32.PACK_AB R231, RZ, R231 ;  /* 0x000000e7ffe7723e */ /* 0x000fe200000000ff */
[----:B------:R-:W-:-:S10]  /*f620*/  FMUL R200, R200, R2 ;  /* 0x00000002c8c87220 */ /* 0x000fd40000400000 */
[----:B------:R1:W-:Y:S01]  /*f630*/  @P6 STG.E.U16 desc[UR46][R12.64+0x32], R231 ;  /* 0x000032e70c006986 */ /* 0x0003e2000c10152e */
        /* <DEDUP_REMOVED lines=69> */
[----:B------:R-:W-:-:S11]  /*fa90*/  F2FP.F16.F32.PACK_AB R185, RZ, R185 ;  /* 0x000000b9ffb9723e */ /* 0x000fd600000000ff */
[----:B0-----:R-:W-:Y:S02]  /*faa0*/  @P6 IMAD.MOV.U32 R8, RZ, RZ, R18 ;  /* 0x000000ffff086224 */ /* 0x001fe400078e0012 */
[----:B------:R-:W-:-:S05]  /*fab0*/  @P6 IMAD.MOV.U32 R9, RZ, RZ, R19 ;  /* 0x000000ffff096224 */ /* 0x000fca00078e0013 */
[----:B------:R0:W-:Y:S01]  /*fac0*/  @P6 STG.E.U16 desc[UR46][R8.64+0x42], R185 ;  /* 0x000042b908006986 */ /* 0x0001e2000c10152e */
[----:B-1----:R-:W-:-:S04]  /*fad0*/  IADD3 R12, P6, R18, UR11, RZ ;  /* 0x0000000b120c7c10 */ /* 0x002fc8000ffde0ff */
[----:B------:R-:W-:Y:S02]  /*fae0*/  IADD3.X R13, R19, UR5, RZ, P6, !PT ;  /* 0x00000005130d7c10 */ /* 0x000fe4000b7fe4ff */
[----:B------:R-:W-:Y:S01]  /*faf0*/  ISETP.GT.AND P6, PT, R0, 0x20, P4 ;  /* 0x000000200000780c */ /* 0x000fe200027c4270 */
[----:B------:R-:W-:-:S05]  /*fb00*/  FMUL R186, R186, R2 ;  /* 0x00000002baba7220 */ /* 0x000fca0000400000 */
[----:B------:R-:W-:-:S07]  /*fb10*/  F2FP.F16.F32.PACK_AB R186, RZ, R186 ;  /* 0x000000baffba723e */ /* 0x000fce00000000ff */
[----:B------:R-:W-:Y:S01]  /*fb20*/  @P6 STG.E.U16 desc[UR46][R12.64+0x40], R186 ;  /* 0x000040ba0c006986 */ /* 0x000fe2000c10152e */
[----:B------:R-:W-:Y:S01]  /*fb30*/  ISETP.GT.AND P6, PT, R0, 0x21, P4 ;  /* 0x000000210000780c */ /* 0x000fe200027c4270 */
[----:B------:R-:W-:-:S05]  /*fb40*/  FMUL R187, R187, R2 ;  /* 0x00000002bbbb7220 */ /* 0x000fca0000400000 */
[----:B------:R-:W-:-:S07]  /*fb50*/  F2FP.F16.F32.PACK_AB R187, RZ, R187 ;  /* 0x000000bbffbb723e */ /* 0x000fce00000000ff */
[----:B0-----:R-:W-:Y:S02]  /*fb60*/  @P6 IMAD.MOV.U32 R8, RZ, RZ, R12 ;  /* 0x000000ffff086224 */ /* 0x001fe400078e000c */
[----:B------:R-:W-:-:S05]  /*fb70*/  @P6 IMAD.MOV.U32 R9, RZ, RZ, R13 ;  /* 0x000000ffff096224 */ /* 0x000fca00078e000d */
[----:B------:R0:W-:Y:S01]  /*fb80*/  @P6 STG.E.U16 desc[UR46][R8.64+0x42], R187 ;  /* 0x000042bb08006986 */ /* 0x0001e2000c10152e */
[----:B------:R-:W-:Y:S01]  /*fb90*/  ISETP.GT.AND P6, PT, R0, 0x28, P1 ;  /* 0x000000280000780c */ /* 0x000fe20000fc4270 */
[----:B------:R-:W-:-:S05]  /*fba0*/  FMUL R188, R188, R2 ;  /* 0x00000002bcbc7220 */ /* 0x000fca0000400000 */
[----:B------:R-:W-:-:S07]  /*fbb0*/  F2FP.F16.F32.PACK_AB R188, RZ, R188 ;  /* 0x000000bcffbc723e */ /* 0x000fce00000000ff */
[----:B0-----:R-:W-:Y:S01]  /*fbc0*/  @P6 IMAD.MOV.U32 R8, RZ, RZ, R18 ;  /* 0x000000ffff086224 */ /* 0x001fe200078e0012 */
[----:B------:R-:W-:-:S05]  /*fbd0*/  @P6 MOV R9, R19 ;  /* 0x0000001300096202 */ /* 0x000fca0000000f00 */
[----:B------:R0:W-:Y:S01]  /*fbe0*/  @P6 STG.E.U16 desc[UR46][R8.64+0x50], R188 ;  /* 0x000050bc08006986 */ /* 0x0001e2000c10152e */
        /* <DEDUP_REMOVED lines=52> */
[----:B------:R-:W-:Y:S02]  /*ff30*/  @P6 IMAD.MOV.U32 R9, RZ, RZ, R19 ;  /* 0x000000ffff096224 */ /* 0x000fe400078e0013 */
[----:B------:R-:W-:-:S03]  /*ff40*/  FMUL R198, R198, R2 ;  /* 0x00000002c6c67220 */ /* 0x000fc60000400000 */
        /* <DEDUP_REMOVED lines=9> */
[----:B0-----:R-:W-:-:S04]  /*ffe0*/  IADD3 R8, P6, R18, UR13, RZ ;  /* 0x0000000d12087c10 */ /* 0x001fc8000ffde0ff */
[----:B------:R-:W-:Y:S02]  /*fff0*/  IADD3.X R9, R19, UR12, RZ, P6, !PT ;  /* 0x0000000c13097c10 */ /* 0x000fe4000b7fe4ff */
        /* <DEDUP_REMOVED lines=8> */
[----:B------:R-:W-:-:S04]  /*10080*/  IADD3 R14, P6, R8, UR11, RZ ;  /* 0x0000000b080e7c10 */ /* 0x000fc8000ffde0ff */
[----:B------:R-:W-:Y:S02]  /*10090*/  IADD3.X R15, R9, UR5, RZ, P6, !PT ;  /* 0x00000005090f7c10 */ /* 0x000fe4000b7fe4ff */
        /* <DEDUP_REMOVED lines=370> */
[----:B0-----:R-:W-:Y:S01]  /*117c0*/  @P6 MOV R14, R18 ;  /* 0x00000012000e6202 */ /* 0x001fe20000000f00 */
        /* <DEDUP_REMOVED lines=149> */
[C---:B------:R-:W-:Y:S02]  /*12120*/  ISETP.GT.AND P6, PT, R0.reuse, 0x98, P0 ;  /* 0x000000980000780c */ /* 0x040fe400007c4270 */
[----:B------:R-:W-:Y:S02]  /*12130*/  F2FP.F16.F32.PACK_AB R68, RZ, R68 ;  /* 0x00000044ff44723e */ /* 0x000fe400000000ff */
[----:B------:R-:W-:Y:S01]  /*12140*/  ISETP.GT.AND P0, PT, R0, 0x99, P0 ;  /* 0x000000990000780c */ /* 0x000fe20000704270 */
[-C--:B------:R-:W-:Y:S01]  /*12150*/  FMUL R69, R69, R2.reuse ;  /* 0x0000000245457220 */ /* 0x080fe20000400000 */
[----:B------:R-:W-:-:S07]  /*12160*/  FMUL R70, R70, R2 ;  /* 0x0000000246467220 */ /* 0x000fce0000400000 */
[----:B------:R-:W-:Y:S01]  /*12170*/  @P6 STG.E.U16 desc[UR46][R4.64+0x130], R68 ;  /* 0x0001304404006986 */ /* 0x000fe2000c10152e */
[C---:B------:R-:W-:Y:S02]  /*12180*/  ISETP.GT.AND P6, PT, R0.reuse, 0x98, P5 ;  /* 0x000000980000780c */ /* 0x040fe40002fc4270 */
[----:B------:R-:W-:Y:S02]  /*12190*/  F2FP.F16.F32.PACK_AB R69, RZ, R69 ;  /* 0x00000045ff45723e */ /* 0x000fe400000000ff */
[----:B------:R-:W-:Y:S02]  /*121a0*/  F2FP.F16.F32.PACK_AB R70, RZ, R70 ;  /* 0x00000046ff46723e */ /* 0x000fe400000000ff */
[----:B------:R-:W-:Y:S01]  /*121b0*/  ISETP.GT.AND P5, PT, R0, 0x99, P5 ;  /* 0x000000990000780c */ /* 0x000fe20002fa4270 */
[----:B------:R0:W-:Y:S01]  /*121c0*/  @P0 STG.E.U16 desc[UR46][R4.64+0x132], R69 ;  /* 0x0001324504000986 */ /* 0x0001e2000c10152e */
[----:B------:R-:W-:-:S05]  /*121d0*/  FMUL R71, R71, R2 ;  /* 0x0000000247477220 */ /* 0x000fca0000400000 */
[----:B------:R-:W-:Y:S01]  /*121e0*/  @P6 STG.E.U16 desc[UR46][R10.64+0x130], R70 ;  /* 0x000130460a006986 */ /* 0x000fe2000c10152e */
[C---:B------:R-:W-:Y:S02]  /*121f0*/  ISETP.GT.AND P6, PT, R0.reuse, 0x80, P1 ;  /* 0x000000800000780c */ /* 0x040fe40000fc4270 */
[----:B------:R-:W-:Y:S02]  /*12200*/  F2FP.F16.F32.PACK_AB R71, RZ, R71 ;  /* 0x00000047ff47723e */ /* 0x000fe400000000ff */
[----:B------:R-:W-:Y:S01]  /*12210*/  ISETP.GT.AND P0, PT, R0, 0x81, P1 ;  /* 0x000000810000780c */ /* 0x000fe20000f04270 */
[-C--:B------:R-:W-:Y:S02]  /*12220*/  FMUL R40, R40, R2.reuse ;  /* 0x0000000228287220 */ /* 0x080fe40000400000 */
[----:B------:R-:W-:Y:S01]  /*12230*/  @P5 STG.E.U16 desc[UR46][R10.64+0x132], R71 ;  /* 0x000132470a005986 */ /* 0x000fe2000c10152e */
[----:B------:R-:W-:Y:S01]  /*12240*/  ISETP.GT.AND P5, PT, R0, 0x80, P4 ;  /* 0x000000800000780c */ /* 0x000fe200027a4270 */
[----:B------:R-:W-:Y:S01]  /*12250*/  FMUL R41, R41, R2 ;  /* 0x0000000229297220 */ /* 0x000fe20000400000 */
[----:B------:R-:W-:-:S03]  /*12260*/  F2FP.F16.F32.PACK_AB R40, RZ, R40 ;  /* 0x00000028ff28723e */ /* 0x000fc600000000ff */
[----:B0-----:R-:W-:Y:S02]  /*12270*/  @P6 IMAD.MOV.U32 R4, RZ, RZ, R18 ;  /* 0x000000ffff046224 */ /* 0x001fe400078e0012 */
[----:B------:R-:W-:Y:S01]  /*12280*/  @P6 IMAD.MOV.U32 R5, RZ, RZ, R19 ;  /* 0x000000ffff056224 */ /* 0x000fe200078e0013 */
[----:B------:R-:W-:Y:S01]  /*12290*/  F2FP.F16.F32.PACK_AB R41, RZ, R41 ;  /* 0x00000029ff29723e */ /* 0x000fe200000000ff */
[----:B------:R-:W-:-:S03]  /*122a0*/  FMUL R42, R42, R2 ;  /* 0x000000022a2a7220 */ /* 0x000fc60000400000 */
[----:B------:R0:W-:Y:S01]  /*122b0*/  @P6 STG.E.U16 desc[UR46][R4.64+0x100], R40 ;  /* 0x0001002804006986 */ /* 0x0001e2000c10152e */
[----:B------:R-:W-:Y:S02]  /*122c0*/  ISETP.GT.AND P6, PT, R0, 0x81, P4 ;  /* 0x000000810000780c */ /* 0x000fe400027c4270 */
[----:B------:R-:W-:Y:S01]  /*122d0*/  F2FP.F16.F32.PACK_AB R42, RZ, R42 ;  /* 0x0000002aff2a723e */ /* 0x000fe200000000ff */
[----:B------:R-:W-:Y:S01]  /*122e0*/  FMUL R43, R43, R2 ;  /* 0x000000022b2b7220 */ /* 0x000fe20000400000 */
[----:B0-----:R-:W-:Y:S02]  /*122f0*/  @P0 IMAD.MOV.U32 R4, RZ, RZ, R18 ;  /* 0x000000ffff040224 */ /* 0x001fe400078e0012 */
[----:B------:R-:W-:-:S05]  /*12300*/  @P0 IMAD.MOV.U32 R5, RZ, RZ, R19 ;  /* 0x000000ffff050224 */ /* 0x000fca00078e0013 */
[----:B------:R0:W-:Y:S01]  /*12310*/  @P0 STG.E.U16 desc[UR46][R4.64+0x102], R41 ;  /* 0x0001022904000986 */ /* 0x0001e2000c10152e */
[----:B------:R-:W-:Y:S01]  /*12320*/  ISETP.GT.AND P0, PT, R0, 0x88, P1 ;  /* 0x000000880000780c */ /* 0x000fe20000f04270 */
[----:B------:R-:W-:Y:S01]  /*12330*/  FMUL R44, R44, R2 ;  /* 0x000000022c2c7220 */ /* 0x000fe20000400000 */
[----:B------:R-:W-:Y:S01]  /*12340*/  F2FP.F16.F32.PACK_AB R43, RZ, R43 ;  /* 0x0000002bff2b723e */ /* 0x000fe200000000ff */
        /* <DEDUP_REMOVED lines=9> */
[----:B------:R-:W-:Y:S01]  /*123e0*/  F2FP.F16.F32.PACK_AB R45, RZ, R45 ;  /* 0x0000002dff2d723e */ /* 0x000fe200000000ff */
[----:B0-----:R-:W-:Y:S02]  /*123f0*/  @P0 IMAD.MOV.U32 R4, RZ, RZ, R18 ;  /* 0x000000ffff040224 */ /* 0x001fe400078e0012 */
[----:B------:R-:W-:-:S05]  /*12400*/  @P0 IMAD.MOV.U32 R5, RZ, RZ, R19 ;  /* 0x000000ffff050224 */ /* 0x000fca00078e0013 */
[----:B------:R0:W-:Y:S01]  /*12410*/  @P0 STG.E.U16 desc[UR46][R4.64+0x110], R44 ;  /* 0x0001102c04000986 */ /* 0x0001e2000c10152e */
[----:B------:R-:W-:Y:S01]  /*12420*/  ISETP.GT.AND P0, PT, R0, 0x88, P4 ;  /* 0x000000880000780c */ /* 0x000fe20002704270 */
[----:B------:R-:W-:Y:S01]  /*12430*/  FMUL R46, R46, R2 ;  /* 0x000000022e2e7220 */ /* 0x000fe20000400000 */
[----:B0-----:R-:W-:Y:S02]  /*12440*/  @P5 IMAD.MOV.U32 R4, RZ, RZ, R18 ;  /* 0x000000ffff045224 */ /* 0x001fe400078e0012 */
[----:B------:R-:W-:-:S05]  /*12450*/  @P5 IMAD.MOV.U32 R5, RZ, RZ, R19 ;  /* 0x000000ffff055224 */ /* 0x000fca00078e0013 */
[----:B------:R0:W-:Y:S01]  /*12460*/  @P5 STG.E.U16 desc[UR46][R4.64+0x112], R45 ;  /* 0x0001122d04005986 */ /* 0x0001e2000c10152e */
[C---:B------:R-:W-:Y:S01]  /*12470*/  ISETP.GT.AND P5, PT, R0.reuse, 0x89, P4 ;  /* 0x000000890000780c */ /* 0x040fe200027a4270 */
[----:B------:R-:W-:Y:S01]  /*12480*/  FMUL R47, R47, R2 ;  /* 0x000000022f2f7220 */ /* 0x000fe20000400000 */
[----:B------:R-:W-:Y:S02]  /*12490*/  F2FP.F16.F32.PACK_AB R46, RZ, R46 ;  /* 0x0000002eff2e723e */ /* 0x000fe400000000ff */
[----:B------:R-:W-:Y:S01]  /*124a0*/  ISETP.GT.AND P6, PT, R0, 0x90, P1 ;  /* 0x000000900000780c */ /* 0x000fe20000fc4270 */
[----:B0-----:R-:W-:Y:S02]  /*124b0*/  @P0 IMAD.MOV.U32 R4, RZ, RZ, R12 ;  /* 0x000000ffff040224 */ /* 0x001fe400078e000c */
[----:B------:R-:W-:Y:S01]  /*124c0*/  @P0 IMAD.MOV.U32 R5, RZ, RZ, R13 ;  /* 0x000000ffff050224 */ /* 0x000fe200078e000d */
[----:B------:R-:W-:Y:S01]  /*124d0*/  F2FP.F16.F32.PACK_AB R47, RZ, R47 ;  /* 0x0000002fff2f723e */ /* 0x000fe200000000ff */
[----:B------:R-:W-:-:S03]  /*124e0*/  FMUL R48, R48, R2 ;  /* 0x0000000230307220 */ /* 0x000fc60000400000 */
[----:B------:R0:W-:Y:S02]  /*124f0*/  @P0 STG.E.U16 desc[UR46][R4.64+0x110], R46 ;  /* 0x0001102e04000986 */ /* 0x0001e4000c10152e */
        /* <DEDUP_REMOVED lines=9> */
[----:B------:R-:W-:Y:S02]  /*12590*/  ISETP.GT.AND P6, PT, R0, 0x90, P4 ;  /* 0x000000900000780c */ /* 0x000fe400027c4270 */
[----:B------:R-:W-:Y:S01]  /*125a0*/  F2FP.F16.F32.PACK_AB R49, RZ, R49 ;  /* 0x00000031ff31723e */ /* 0x000fe200000000ff */
[----:B------:R-:W-:Y:S01]  /*125b0*/  FMUL R50, R50, R2 ;  /* 0x0000000232327220 */ /* 0x000fe20000400000 */
[----:B------:R-:W-:Y:S01]  /*125c0*/  ISETP.GT.AND P0, PT, R0, 0x98, P1 ;  /* 0x000000980000780c */ /* 0x000fe20000f04270 */
[----:B0-----:R-:W-:Y:S02]  /*125d0*/  @P5 IMAD.MOV.U32 R4, RZ, RZ, R18 ;  /* 0x000000ffff045224 */ /* 0x001fe400078e0012 */
[----:B------:R-:W-:Y:S01]  /*125e0*/  @P5 IMAD.MOV.U32 R5, RZ, RZ, R19 ;  /* 0x000000ffff055224 */ /* 0x000fe200078e0013 */
[----:B------:R-:W-:-:S04]  /*125f0*/  F2FP.F16.F32.PACK_AB R50, RZ, R50 ;  /* 0x00000032ff32723e */ /* 0x000fc800000000ff */
[----:B------:R0:W-:Y:S01]  /*12600*/  @P5 STG.E.U16 desc[UR46][R4.64+0x122], R49 ;  /* 0x0001223104005986 */ /* 0x0001e2000c10152e */
[C---:B------:R-:W-:Y:S01]  /*12610*/  ISETP.GT.AND P5, PT, R0.reuse, 0x91, P4 ;  /* 0x000000910000780c */ /* 0x040fe200027a4270 */
[-C--:B------:R-:W-:Y:S01]  /*12620*/  FMUL R51, R51, R2.reuse ;  /* 0x0000000233337220 */ /* 0x080fe20000400000 */
[----:B------:R-:W-:Y:S01]  /*12630*/  ISETP.GT.AND P1, PT, R0, 0x99, P1 ;  /* 0x000000990000780c */ /* 0x000fe20000f24270 */
[-C--:B------:R-:W-:Y:S01]  /*12640*/  FMUL R52, R52, R2.reuse ;  /* 0x0000000234347220 */ /* 0x080fe20000400000 */
[----:B0-----:R-:W-:Y:S02]  /*12650*/  @P6 IMAD.MOV.U32 R4, RZ, RZ, R12 ;  /* 0x000000ffff046224 */ /* 0x001fe400078e000c */
[----:B------:R-:W-:Y:S02]  /*12660*/  @P6 IMAD.MOV.U32 R5, RZ, RZ, R13 ;  /* 0x000000ffff056224 */ /* 0x000fe400078e000d */
[----:B------:R-:W-:-:S03]  /*12670*/  FMUL R53, R53, R2 ;  /* 0x0000000235357220 */ /* 0x000fc60000400000 */
[----:B------:R0:W-:Y:S01]  /*12680*/  @P6 STG.E.U16 desc[UR46][R4.64+0x120], R50 ;  /* 0x0001203204006986 */ /* 0x0001e2000c10152e */
[C---:B------:R-:W-:Y:S01]  /*12690*/  ISETP.GT.AND P6, PT, R0.reuse, 0x98, P4 ;  /* 0x000000980000780c */ /* 0x040fe200027c4270 */
[----:B------:R-:W-:Y:S01]  /*126a0*/  @P0 IMAD.MOV.U32 R10, RZ, RZ, R18 ;  /* 0x000000ffff0a0224 */ /* 0x000fe200078e0012 */
[----:B------:R-:W-:Y:S01]  /*126b0*/  F2FP.F16.F32.PACK_AB R51, RZ, R51 ;  /* 0x00000033ff33723e */ /* 0x000fe200000000ff */
[----:B------:R-:W-:Y:S01]  /*126c0*/  @P0 IMAD.MOV.U32 R11, RZ, RZ, R19 ;  /* 0x000000ffff0b0224 */ /* 0x000fe200078e0013 */
[----:B------:R-:W-:Y:S01]  /*126d0*/  ISETP.GT.AND P4, PT, R0, 0x99, P4 ;  /* 0x000000990000780c */ /* 0x000fe20002784270 */
[----:B------:R-:W-:Y:S01]  /*126e0*/  FMUL R54, R54, R2 ;  /* 0x0000000236367220 */ /* 0x000fe20000400000 */
[----:B------:R-:W-:Y:S01]  /*126f0*/  F2FP.F16.F32.PACK_AB R52, RZ, R52 ;  /* 0x00000034ff34723e */ /* 0x000fe200000000ff */
[----:B------:R-:W-:Y:S01]  /*12700*/  FMUL R55, R55, R2 ;  /* 0x0000000237377220 */ /* 0x000fe20000400000 */
[----:B------:R-:W-:Y:S01]  /*12710*/  F2FP.F16.F32.PACK_AB R53, RZ, R53 ;  /* 0x00000035ff35723e */ /* 0x000fe200000000ff */
[----:B0-----:R-:W-:-:S02]  /*12720*/  @P5 IMAD.MOV.U32 R4, RZ, RZ, R12 ;  /* 0x000000ffff045224 */ /* 0x001fc400078e000c */
[----:B------:R-:W-:Y:S01]  /*12730*/  @P5 IMAD.MOV.U32 R5, RZ, RZ, R13 ;  /* 0x000000ffff055224 */ /* 0x000fe200078e000d */
[----:B------:R-:W-:-:S04]  /*12740*/  F2FP.F16.F32.PACK_AB R54, RZ, R54 ;  /* 0x00000036ff36723e */ /* 0x000fc800000000ff */
[----:B------:R0:W-:Y:S01]  /*12750*/  @P5 STG.E.U16 desc[UR46][R4.64+0x122], R51 ;  /* 0x0001223304005986 */ /* 0x0001e2000c10152e */
[----:B------:R-:W-:-:S03]  /*12760*/  F2FP.F16.F32.PACK_AB R55, RZ, R55 ;  /* 0x00000037ff37723e */ /* 0x000fc600000000ff */
[----:B------:R-:W-:Y:S04]  /*12770*/  @P0 STG.E.U16 desc[UR46][R10.64+0x130], R52 ;  /* 0x000130340a000986 */ /* 0x000fe8000c10152e */
[----:B------:R-:W-:Y:S01]  /*12780*/  @P1 STG.E.U16 desc[UR46][R18.64+0x132], R53 ;  /* 0x0001323512001986 */ /* 0x000fe2000c10152e */
[C---:B------:R-:W-:Y:S01]  /*12790*/  ISETP.GT.AND P1, PT, R0.reuse, 0x80, P2 ;  /* 0x000000800000780c */ /* 0x040fe20001724270 */
[----:B0-----:R-:W-:Y:S02]  /*127a0*/  @P6 IMAD.MOV.U32 R4, RZ, RZ, R12 ;  /* 0x000000ffff046224 */ /* 0x001fe400078e000c */
[----:B------:R-:W-:Y:S01]  /*127b0*/  @P6 IMAD.MOV.U32 R5, RZ, RZ, R13 ;  /* 0x000000ffff056224 */ /* 0x000fe200078e000d */
[C---:B------:R-:W-:Y:S02]  /*127c0*/  ISETP.GT.AND P0, PT, R0.reuse, 0x80, P3 ;  /* 0x000000800000780c */ /* 0x040fe40001f04270 */
[----:B------:R-:W-:-:S02]  /*127d0*/  ISETP.GT.AND P5, PT, R0, 0x81, P3 ;  /* 0x000000810000780c */ /* 0x000fc40001fa4270 */
[----:B------:R0:W-:Y:S01]  /*127e0*/  @P6 STG.E.U16 desc[UR46][R4.64+0x130], R54 ;  /* 0x0001303604006986 */ /* 0x0001e2000c10152e */
[-C--:B------:R-:W-:Y:S01]  /*127f0*/  FMUL R24, R24, R2.reuse ;  /* 0x0000000218187220 */ /* 0x080fe20000400000 */
[-C--:B------:R-:W-:Y:S02]  /*12800*/  FMUL R25, R25, R2.reuse ;  /* 0x0000000219197220 */ /* 0x080fe40000400000 */
[----:B------:R-:W-:Y:S01]  /*12810*/  @P4 STG.E.U16 desc[UR46][R12.64+0x132], R55 ;  /* 0x000132370c004986 */ /* 0x000fe2000c10152e */
[----:B------:R-:W-:Y:S01]  /*12820*/  ISETP.GT.AND P4, PT, R0, 0x81, P2 ;  /* 0x000000810000780c */ /* 0x000fe20001784270 */
[----:B------:R-:W-:Y:S01]  /*12830*/  FMUL R26, R26, R2 ;  /* 0x000000021a1a7220 */ /* 0x000fe20000400000 */
[----:B------:R-:W-:Y:S02]  /*12840*/  F2FP.F16.F32.PACK_AB R24, RZ, R24 ;  /* 0x00000018ff18723e */ /* 0x000fe400000000ff */
[----:B------:R-:W-:Y:S01]  /*12850*/  F2FP.F16.F32.PACK_AB R25, RZ, R25 ;  /* 0x00000019ff19723e */ /* 0x000fe200000000ff */
[----:B------:R-:W-:Y:S01]  /*12860*/  FMUL R27, R27, R2 ;  /* 0x000000021b1b7220 */ /* 0x000fe20000400000 */
[----:B------:R-:W-:Y:S01]  /*12870*/  F2FP.F16.F32.PACK_AB R26, RZ, R26 ;  /* 0x0000001aff1a723e */ /* 0x000fe200000000ff */
[----:B0-----:R-:W-:Y:S01]  /*12880*/  @P1 IMAD.MOV.U32 R4, RZ, RZ, R6 ;  /* 0x000000ffff041224 */ /* 0x001fe200078e0006 */
[C---:B------:R-:W-:Y:S01]  /*12890*/  ISETP.GT.AND P6, PT, R0.reuse, 0x88, P2 ;  /* 0x000000880000780c */ /* 0x040fe200017c4270 */
[----:B------:R-:W-:Y:S01]  /*128a0*/  @P1 IMAD.MOV.U32 R5, RZ, RZ, R7 ;  /* 0x000000ffff051224 */ /* 0x000fe200078e0007 */
[----:B------:R-:W-:Y:S01]  /*128b0*/  @P0 STG.E.U16 desc[UR46][R8.64+0x100], R24 ;  /* 0x0001001808000986 */ /* 0x000fe2000c10152e */
[----:B------:R-:W-:-:S03]  /*128c0*/  ISETP.GT.AND P0, PT, R0, 0x88, P3 ;  /* 0x000000880000780c */ /* 0x000fc60001f04270 */
[----:B------:R-:W-:Y:S01]  /*128d0*/  @P5 STG.E.U16 desc[UR46][R8.64+0x102], R25 ;  /* 0x0001021908005986 */ /* 0x000fe2000c10152e */
[----:B------:R-:W-:Y:S01]  /*128e0*/  ISETP.GT.AND P5, PT, R0, 0x89, P3 ;  /* 0x000000890000780c */ /* 0x000fe20001fa4270 */
[-C--:B------:R-:W-:Y:S01]  /*128f0*/  FMUL R28, R28, R2.reuse ;  /* 0x000000021c1c7220 */ /* 0x080fe20000400000 */
[----:B------:R-:W-:Y:S01]  /*12900*/  F2FP.F16.F32.PACK_AB R27, RZ, R27 ;  /* 0x0000001bff1b723e */ /* 0x000fe200000000ff */
[----:B------:R0:W-:Y:S01]  /*12910*/  @P1 STG.E.U16 desc[UR46][R4.64+0x100], R26 ;  /* 0x0001001a04001986 */ /* 0x0001e2000c10152e */
[----:B------:R-:W-:Y:S01]  /*12920*/  ISETP.GT.AND P1, PT, R0, 0x89, P2 ;  /* 0x000000890000780c */ /* 0x000fe20001724270 */
[-C--:B------:R-:W-:Y:S01]  /*12930*/  FMUL R29, R29, R2.reuse ;  /* 0x000000021d1d7220 */ /* 0x080fe20000400000 */
[----:B------:R-:W-:Y:S01]  /*12940*/  FMUL R30, R30, R2 ;  /* 0x000000021e1e7220 */ /* 0x000fe20000400000 */
[----:B------:R-:W-:Y:S01]  /*12950*/  F2FP.F16.F32.PACK_AB R28, RZ, R28 ;  /* 0x0000001cff1c723e */ /* 0x000fe200000000ff */
[----:B0-----:R-:W-:Y:S02]  /*12960*/  @P4 IMAD.MOV.U32 R4, RZ, RZ, R6 ;  /* 0x000000ffff044224 */ /* 0x001fe400078e0006 */
[----:B------:R-:W-:Y:S01]  /*12970*/  @P4 IMAD.MOV.U32 R5, RZ, RZ, R7 ;  /* 0x000000ffff054224 */ /* 0x000fe200078e0007 */
[----:B------:R-:W-:Y:S01]  /*12980*/  F2FP.F16.F32.PACK_AB R29, RZ, R29 ;  /* 0x0000001dff1d723e */ /* 0x000fe200000000ff */
[----:B------:R-:W-:Y:S01]  /*12990*/  FMUL R31, R31, R2 ;  /* 0x000000021f1f7220 */ /* 0x000fe20000400000 */
[----:B------:R-:W-:-:S02]  /*129a0*/  F2FP.F16.F32.PACK_AB R30, RZ, R30 ;  /* 0x0000001eff1e723e */ /* 0x000fc400000000ff */
[----:B------:R0:W-:Y:S01]  /*129b0*/  @P4 STG.E.U16 desc[UR46][R4.64+0x102], R27 ;  /* 0x0001021b04004986 */ /* 0x0001e2000c10152e */
[----:B------:R-:W-:Y:S01]  /*129c0*/  ISETP.GT.AND P4, PT, R0, 0x90, P3 ;  /* 0x000000900000780c */ /* 0x000fe20001f84270 */
[----:B------:R-:W-:Y:S02]  /*129d0*/  FMUL R32, R32, R2 ;  /* 0x0000000220207220 */ /* 0x000fe40000400000 */
[----:B------:R-:W-:Y:S01]  /*129e0*/  @P0 STG.E.U16 desc[UR46][R8.64+0x110], R28 ;  /* 0x0001101c08000986 */ /* 0x000fe2000c10152e */
[----:B------:R-:W-:-:S03]  /*129f0*/  F2FP.F16.F32.PACK_AB R31, RZ, R31 ;  /* 0x0000001fff1f723e */ /* 0x000fc600000000ff */
[----:B------:R-:W-:Y:S01]  /*12a00*/  @P5 STG.E.U16 desc[UR46][R8.64+0x112], R29 ;  /* 0x0001121d08005986 */ /* 0x000fe2000c10152e */
[--C-:B0-----:R-:W-:Y:S02]  /*12a10*/  @P6 IMAD.MOV.U32 R4, RZ, RZ, R6.reuse ;  /* 0x000000ffff046224 */ /* 0x101fe400078e0006 */
[----:B------:R-:W-:Y:S01]  /*12a20*/  @P6 IMAD.MOV.U32 R5, RZ, RZ, R7 ;  /* 0x000000ffff056224 */ /* 0x000fe200078e0007 */
[----:B------:R-:W-:Y:S02]  /*12a30*/  F2FP.F16.F32.PACK_AB R32, RZ, R32 ;  /* 0x00000020ff20723e */ /* 0x000fe400000000ff */
[C---:B------:R-:W-:Y:S02]  /*12a40*/  ISETP.GT.AND P5, PT, R0.reuse, 0x90, P2 ;  /* 0x000000900000780c */ /* 0x040fe400017a4270 */
[----:B------:R0:W-:Y:S01]  /*12a50*/  @P6 STG.E.U16 desc[UR46][R4.64+0x110], R30 ;  /* 0x0001101e04006986 */ /* 0x0001e2000c10152e */
[----:B------:R-:W-:Y:S01]  /*12a60*/  ISETP.GT.AND P0, PT, R0, 0x91, P3 ;  /* 0x000000910000780c */ /* 0x000fe20001f04270 */
[-C--:B------:R-:W-:Y:S01]  /*12a70*/  FMUL R33, R33, R2.reuse ;  /* 0x0000000221217220 */ /* 0x080fe20000400000 */
[----:B------:R-:W-:Y:S01]  /*12a80*/  FMUL R34, R34, R2 ;  /* 0x0000000222227220 */ /* 0x000fe20000400000 */
[----:B0-----:R-:W-:Y:S01]  /*12a90*/  @P1 IMAD.MOV.U32 R4, RZ, RZ, R6 ;  /* 0x000000ffff041224 */ /* 0x001fe200078e0006 */
[----:B------:R-:W-:-:S05]  /*12aa0*/  @P1 MOV R5, R7 ;  /* 0x0000000700051202 */ /* 0x000fca0000000f00 */
[----:B------:R0:W-:Y:S04]  /*12ab0*/  @P1 STG.E.U16 desc[UR46][R4.64+0x112], R31 ;  /* 0x0001121f04001986 */ /* 0x0001e8000c10152e */
[----:B------:R-:W-:Y:S01]  /*12ac0*/  @P4 STG.E.U16 desc[UR46][R8.64+0x120], R32 ;  /* 0x0001202008004986 */ /* 0x000fe2000c10152e */
[C---:B------:R-:W-:Y:S02]  /*12ad0*/  ISETP.GT.AND P4, PT, R0.reuse, 0x91, P2 ;  /* 0x000000910000780c */ /* 0x040fe40001784270 */
[----:B------:R-:W-:Y:S02]  /*12ae0*/  F2FP.F16.F32.PACK_AB R33, RZ, R33 ;  /* 0x00000021ff21723e */ /* 0x000fe400000000ff */
[----:B------:R-:W-:Y:S01]  /*12af0*/  ISETP.GT.AND P6, PT, R0, 0x98, P2 ;  /* 0x000000980000780c */ /* 0x000fe200017c4270 */
[----:B------:R-:W-:Y:S01]  /*12b00*/  FMUL R35, R35, R2 ;  /* 0x0000000223237220 */ /* 0x000fe20000400000 */
[----:B------:R-:W-:Y:S01]  /*12b10*/  F2FP.F16.F32.PACK_AB R34, RZ, R34 ;  /* 0x00000022ff22723e */ /* 0x000fe200000000ff */
[----:B0-----:R-:W-:-:S02]  /*12b20*/  @P5 IMAD.MOV.U32 R4, RZ, RZ, R6 ;  /* 0x000000ffff045224 */ /* 0x001fc400078e0006 */
[----:B------:R-:W-:Y:S01]  /*12b30*/  @P5 IMAD.MOV.U32 R5, RZ, RZ, R7 ;  /* 0x000000ffff055224 */ /* 0x000fe200078e0007 */
[C---:B------:R-:W-:Y:S01]  /*12b40*/  ISETP.GT.AND P1, PT, R0.reuse, 0x98, P3 ;  /* 0x000000980000780c */ /* 0x040fe20001f24270 */
[----:B------:R-:W-:Y:S01]  /*12b50*/  @P0 STG.E.U16 desc[UR46][R8.64+0x122], R33 ;  /* 0x0001222108000986 */ /* 0x000fe2000c10152e */
[----:B------:R-:W-:Y:S01]  /*12b60*/  ISETP.GT.AND P3, PT, R0, 0x99, P3 ;  /* 0x000000990000780c */ /* 0x000fe20001f64270 */
[-C--:B------:R-:W-:Y:S01]  /*12b70*/  FMUL R36, R36, R2.reuse ;  /* 0x0000000224247220 */ /* 0x080fe20000400000 */
[----:B------:R-:W-:Y:S01]  /*12b80*/  ISETP.GT.AND P2, PT, R0, 0x99, P2 ;  /* 0x000000990000780c */ /* 0x000fe20001744270 */
[----:B------:R0:W-:Y:S01]  /*12b90*/  @P5 STG.E.U16 desc[UR46][R4.64+0x120], R34 ;  /* 0x0001202204005986 */ /* 0x0001e2000c10152e */
[-C--:B------:R-:W-:Y:S01]  /*12ba0*/  FMUL R37, R37, R2.reuse ;  /* 0x0000000225257220 */ /* 0x080fe20000400000 */
[----:B------:R-:W-:Y:S01]  /*12bb0*/  F2FP.F16.F32.PACK_AB R35, RZ, R35 ;  /* 0x00000023ff23723e */ /* 0x000fe200000000ff */
[-C--:B------:R-:W-:Y:S01]  /*12bc0*/  FMUL R38, R38, R2.reuse ;  /* 0x0000000226267220 */ /* 0x080fe20000400000 */
[----:B------:R-:W-:Y:S01]  /*12bd0*/  FMUL R39, R39, R2 ;  /* 0x0000000227277220 */ /* 0x000fe20000400000 */
[----:B------:R-:W-:-:S02]  /*12be0*/  F2FP.F16.F32.PACK_AB R36, RZ, R36 ;  /* 0x00000024ff24723e */ /* 0x000fc400000000ff */
[----:B------:R-:W-:Y:S01]  /*12bf0*/  F2FP.F16.F32.PACK_AB R37, RZ, R37 ;  /* 0x00000025ff25723e */ /* 0x000fe200000000ff */
[--C-:B0-----:R-:W-:Y:S02]  /*12c00*/  @P4 IMAD.MOV.U32 R4, RZ, RZ, R6.reuse ;  /* 0x000000ffff044224 */ /* 0x101fe400078e0006 */
[----:B------:R-:W-:Y:S01]  /*12c10*/  @P4 IMAD.MOV.U32 R5, RZ, RZ, R7 ;  /* 0x000000ffff054224 */ /* 0x000fe200078e0007 */
[----:B------:R-:W-:Y:S02]  /*12c20*/  F2FP.F16.F32.PACK_AB R38, RZ, R38 ;  /* 0x00000026ff26723e */ /* 0x000fe400000000ff */
[----:B------:R-:W-:Y:S02]  /*12c30*/  F2FP.F16.F32.PACK_AB R39, RZ, R39 ;  /* 0x00000027ff27723e */ /* 0x000fe400000000ff */
[----:B------:R0:W-:Y:S04]  /*12c40*/  @P4 STG.E.U16 desc[UR46][R4.64+0x122], R35 ;  /* 0x0001222304004986 */ /* 0x0001e8000c10152e */
[----:B------:R1:W-:Y:S04]  /*12c50*/  @P1 STG.E.U16 desc[UR46][R8.64+0x130], R36 ;  /* 0x0001302408001986 */ /* 0x0003e8000c10152e */
[----:B------:R1:W-:Y:S01]  /*12c60*/  @P3 STG.E.U16 desc[UR46][R8.64+0x132], R37 ;  /* 0x0001322508003986 */ /* 0x0003e2000c10152e */
[----:B0-----:R-:W-:-:S02]  /*12c70*/  @P6 IMAD.MOV.U32 R4, RZ, RZ, R6 ;  /* 0x000000ffff046224 */ /* 0x001fc400078e0006 */
[----:B------:R-:W-:-:S05]  /*12c80*/  @P6 IMAD.MOV.U32 R5, RZ, RZ, R7 ;  /* 0x000000ffff056224 */ /* 0x000fca00078e0007 */
[----:B------:R1:W-:Y:S04]  /*12c90*/  @P6 STG.E.U16 desc[UR46][R4.64+0x130], R38 ;  /* 0x0001302604006986 */ /* 0x0003e8000c10152e */
[----:B------:R1:W-:Y:S02]  /*12ca0*/  @P2 STG.E.U16 desc[UR46][R6.64+0x132], R39 ;  /* 0x0001322706002986 */ /* 0x0003e4000c10152e */
.L_x_507:
[----:B------:R-:W-:Y:S05]  /*12cb0*/  BSYNC B0 ;  /* 0x0000000000007941 */ /* 0x000fea0003800000 */
.L_x_33:
[----:B01----:R-:W2:Y:S04]  /*12cc0*/  LDL.LU R5, [R1+0xa0] ;  /* 0x0000a00001057983 */ /* 0x003ea80000300800 */
[----:B------:R-:W2:Y:S01]  /*12cd0*/  LDL.LU R4, [R1+0xa4] ;  /* 0x0000a40001047983 */ /* 0x000ea20000300800 */
[----:B------:R-:W-:Y:S01]  /*12ce0*/  ULDC UR4, c[0x0][0xc] ;  /* 0x0000030000047ab9 */ /* 0x000fe20000000800 */
[----:B------:R-:W-:Y:S01]  /*12cf0*/  ULDC UR5, c[0x0][0x10] ;  /* 0x0000040000057ab9 */ /* 0x000fe20000000800 */
[----:B-----5:R-:W2:Y:S01]  /*12d00*/  LDC R3, c[0x0][0x14] ;  /* 0x00000500ff037b82 */ /* 0x020ea20000000800 */
[----:B------:R-:W-:Y:S01]  /*12d10*/  UIMAD.WIDE.U32 UR4, UR4, UR5, URZ ;  /* 0x00000005040472a5 */ /* 0x000fe2000f8e003f */
[----:B------:R-:W-:Y:S01]  /*12d20*/  PRMT R0, RZ, 0x7610, R0 ;  /* 0x00007610ff007816 */ /* 0x000fe20000000000 */
[----:B------:R-:W-:Y:S01]  /*12d30*/  UMOV UR41, 0xffffffff ;  /* 0xffffffff00297882 */ /* 0x000fe20000000000 */
[----:B------:R-:W-:-:S03]  /*12d40*/  UMOV UR42, 0xffffffff ;  /* 0xffffffff002a7882 */ /* 0x000fc60000000000 */
[----:B--2---:R-:W-:-:S04]  /*12d50*/  IMAD.WIDE.U32 R4, R3, UR4, R4 ;  /* 0x0000000403047c25 */ /* 0x004fc8000f8e0004 */
[----:B------:R-:W-:Y:S01]  /*12d60*/  IMAD R3, R3, UR5, RZ ;  /* 0x0000000503037c24 */ /* 0x000fe2000f8e02ff */
[----:B------:R-:W-:Y:S01]  /*12d70*/  ULDC.64 UR4, c[0x0][0x650] ;  /* 0x0001940000047ab9 */ /* 0x000fe20000000a00 */
[----:B------:R-:W-:Y:S01]  /*12d80*/  IMAD.MOV.U32 R7, RZ, RZ, R4 ;  /* 0x000000ffff077224 */ /* 0x000fe200078e0004 */
[----:B------:R-:W-:Y:S01]  /*12d90*/  ISETP.GE.U32.AND P0, PT, R4, UR4, PT ;  /* 0x0000000404007c0c */ /* 0x000fe2000bf06070 */
[----:B------:R-:W-:-:S05]  /*12da0*/  IMAD.IADD R6, R5, 0x1, R3 ;  /* 0x0000000105067824 */ /* 0x000fca00078e0203 */
[----:B------:R0:W-:Y:S01]  /*12db0*/  STL [R1+0xa0], R6 ;  /* 0x0000a00601007387 */ /* 0x0001e20000100800 */
[----:B------:R-:W-:-:S03]  /*12dc0*/  ISETP.GE.U32.AND.EX P0, PT, R6, UR5, PT, P0 ;  /* 0x0000000506007c0c */ /* 0x000fc6000bf06100 */
[----:B------:R0:W-:Y:S10]  /*12dd0*/  STL [R1+0xa4], R7 ;  /* 0x0000a40701007387 */ /* 0x0001f40000100800 */
[----:B0-----:R-:W-:Y:S05]  /*12de0*/  @P0 BRA `(.L_x_508) ;  /* 0x0000000400880947 */ /* 0x001fea0003800000 */
[----:B------:R-:W0:Y:S01]  /*12df0*/  S2UR UR6, SR_CTAID.X ;  /* 0x00000000000679c3 */ /* 0x000e220000002500 */
[----:B------:R-:W-:Y:S01]  /*12e00*/  ULDC.64 UR12, c[0x0][0x628] ;  /* 0x00018a00000c7ab9 */ /* 0x000fe20000000a00 */
[----:B------:R-:W-:Y:S01]  /*12e10*/  ULDC UR4, c[0x0][0x150] ;  /* 0x0000540000047ab9 */ /* 0x000fe20000000800 */
[----:B------:R-:W-:Y:S01]  /*12e20*/  ISETP.NE.U32.AND P0, PT, RZ, UR12, PT ;  /* 0x0000000cff007c0c */ /* 0x000fe2000bf05070 */
[----:B------:R-:W-:Y:S01]  /*12e30*/  ULDC UR15, c[0x0][0x630] ;  /* 0x00018c00000f7ab9 */ /* 0x000fe20000000800 */
[C---:B------:R-:W-:Y:S01]  /*12e40*/  R2UR UR16, R7.reuse ;  /* 0x00000000071072ca */ /* 0x040fe200000e0000 */
[----:B------:R-:W-:Y:S01]  /*12e50*/  ULDC UR19, c[0x0][0x154] ;  /* 0x0000550000137ab9 */ /* 0x000fe20000000800 */
[----:B------:R-:W-:Y:S01]  /*12e60*/  ISETP.NE.AND.EX P0, PT, RZ, UR13, PT, P0 ;  /* 0x0000000dff007c0c */ /* 0x000fe2000bf05300 */
[----:B------:R-:W1:Y:S01]  /*12e70*/  S2UR UR18, SR_CTAID.Y ;  /* 0x00000000001279c3 */ /* 0x000e620000002600 */
[----:B------:R-:W-:Y:S02]  /*12e80*/  R2UR UR17, R6 ;  /* 0x00000000061172ca */ /* 0x000fe400000e0000 */
[----:B------:R-:W-:-:S02]  /*12e90*/  R2UR UR10, R7 ;  /* 0x00000000070a72ca */ /* 0x000fc400000e0000 */
[----:B------:R-:W-:Y:S02]  /*12ea0*/  R2UR UR11, R6 ;  /* 0x00000000060b72ca */ /* 0x000fe400000e0000 */
[----:B0-----:R-:W-:-:S05]  /*12eb0*/  I2FP.F32.U32 R0, UR6 ;  /* 0x0000000600007c45 */ /* 0x001fca0008201000 */
[----:B------:R-:W-:-:S04]  /*12ec0*/  FMUL R0, R0, UR4 ;  /* 0x0000000400007c20 */ /* 0x000fc80008400000 */
[----:B------:R0:W2:Y:S01]  /*12ed0*/  F2I.U32.TRUNC.NTZ R3, R0 ;  /* 0x0000000000037305 */ /* 0x0000a2000020f000 */
[----:B-1----:R-:W-:Y:S05]  /*12ee0*/  @!P0 BRA `(.L_x_509) ;  /* 0x0000000000308947 */ /* 0x002fea0003800000 */
        /* <DEDUP_REMOVED lines=12> */
.L_x_509:
[----:B------:R-:W-:Y:S01]  /*12fb0*/  USHF.R.U64 UR42, UR10, UR15, UR11 ;  /* 0x0000000f0a2a7299 */ /* 0x000fe2000800120b */
[----:B0-----:R-:W-:Y:S01]  /*12fc0*/  I2FP.F32.U32 R0, UR18 ;  /* 0x0000001200007c45 */ /* 0x001fe20008201000 */
[----:B------:R-:W-:Y:S02]  /*12fd0*/  USHF.R.U32.HI UR4, URZ, UR15, UR11 ;  /* 0x0000000f3f047299 */ /* 0x000fe4000801160b */
[----:B------:R-:W-:Y:S02]  /*12fe0*/  UIADD3 UR10, UP0, URZ, -UR42, URZ ;  /* 0x8000002a3f0a7290 */ /* 0x000fe4000ff1e03f */
[----:B------:R-:W-:Y:S01]  /*12ff0*/  FMUL R0, R0, UR19 ;  /* 0x0000001300007c20 */ /* 0x000fe20008400000 */
[----:B------:R-:W-:Y:S01]  /*13000*/  ULDC.64 UR12, c[0x0][0x620] ;  /* 0x00018800000c7ab9 */ /* 0x000fe20000000a00 */
[----:B------:R-:W-:Y:S01]  /*13010*/  UIADD3.X UR4, URZ, ~UR4, URZ, UP0, !UPT ;  /* 0x800000043f047290 */ /* 0x000fe200087fe43f */
[----:B------:R-:W-:Y:S01]  /*13020*/  UMOV UR8, UR16 ;  /* 0x0000001000087c82 */ /* 0x000fe20008000000 */
[----:B------:R-:W-:-:S02]  /*13030*/  UMOV UR9, UR17 ;  /* 0x0000001100097c82 */ /* 0x000fc40008000000 */
[----:B------:R-:W-:Y:S01]  /*13040*/  UIMAD UR4, UR4, UR12, URZ ;  /* 0x0000000c040472a4 */ /* 0x000fe2000f8e023f */
[----:B------:R-:W0:Y:S01]  /*13050*/  F2I.U32.TRUNC.NTZ R0, R0 ;  /* 0x0000000000007305 */ /* 0x000e22000020f000 */
[----:B------:R-:W-:Y:S01]  /*13060*/  UIMAD.WIDE.U32 UR8, UR10, UR12, UR8 ;  /* 0x0000000c0a0872a5 */ /* 0x000fe2000f8e0008 */
[----:B--2---:R-:W-:Y:S01]  /*13070*/  R2UR UR12, R3 ;  /* 0x00000000030c72ca */ /* 0x004fe200000e0000 */
[----:B------:R-:W-:Y:S01]  /*13080*/  UIMAD UR10, UR10, UR13, UR4 ;  /* 0x0000000d0a0a72a4 */ /* 0x000fe2000f8e0204 */
[----:B------:R-:W-:Y:S01]  /*13090*/  ULDC UR11, c[0x0][0x618] ;  /* 0x00018600000b7ab9 */ /* 0x000fe20000000800 */
[----:B------:R-:W-:Y:S02]  /*130a0*/  ULDC UR21, c[0x0][0x658] ;  /* 0x0001960000157ab9 */ /* 0x000fe40000000800 */
[----:B------:R-:W-:Y:S01]  /*130b0*/  UIADD3 UR9, UR9, UR10, URZ ;  /* 0x0000000a09097290 */ /* 0x000fe2000fffe03f */
[----:B------:R-:W-:Y:S01]  /*130c0*/  UMOV UR15, 0xffffffff ;  /* 0xffffffff000f7882 */ /* 0x000fe20000000000 */
[----:B------:R-:W-:Y:S01]  /*130d0*/  ULDC.64 UR4, c[0x0][0x640] ;  /* 0x0001900000047ab9 */ /* 0x000fe20000000a00 */
[----:B------:R-:W-:Y:S01]  /*130e0*/  USHF.L.U32 UR15, UR15, UR21, URZ ;  /* 0x000000150f0f7299 */ /* 0x000fe2000800063f */
[----:B------:R-:W-:Y:S01]  /*130f0*/  ISETP.NE.U32.AND P0, PT, RZ, UR4, PT ;  /* 0x00000004ff007c0c */ /* 0x000fe2000bf05070 */
[----:B------:R-:W-:-:S02]  /*13100*/  USHF.R.U64 UR16, UR8, UR11, UR9 ;  /* 0x0000000b08107299 */ /* 0x000fc40008001209 */
[----:B------:R-:W-:Y:S01]  /*13110*/  USHF.R.U32.HI UR8, URZ, UR11, UR9 ;  /* 0x0000000b3f087299 */ /* 0x000fe20008011609 */
[----:B0-----:R-:W-:Y:S01]  /*13120*/  R2UR UR14, R0 ;  /* 0x00000000000e72ca */ /* 0x001fe200000e0000 */
[----:B------:R-:W-:Y:S01]  /*13130*/  ULDC UR17, c[0x0][0x608] ;  /* 0x0001820000117ab9 */ /* 0x000fe20000000800 */
[----:B------:R-:W-:Y:S01]  /*13140*/  ULOP3.LUT UR40, URZ, UR15, URZ, 0x33, !UPT ;  /* 0x0000000f3f287292 */ /* 0x000fe2000f8e333f */
[----:B------:R-:W-:Y:S01]  /*13150*/  ISETP.NE.AND.EX P0, PT, RZ, UR5, PT, P0 ;  /* 0x00000005ff007c0c */ /* 0x000fe2000bf05300 */
[----:B------:R-:W-:Y:S02]  /*13160*/  USHF.R.U64 UR15, UR16, UR17, UR8 ;  /* 0x00000011100f7299 */ /* 0x000fe40008001208 */
[----:B------:R-:W-:Y:S02]  /*13170*/  USHF.R.U32.HI UR8, URZ, UR17, UR8 ;  /* 0x000000113f087299 */ /* 0x000fe40008011608 */
[----:B------:R-:W-:Y:S02]  /*13180*/  UIADD3 UR12, -UR12, URZ, URZ ;  /* 0x0000003f0c0c7290 */ /* 0x000fe4000fffe13f */
[----:B------:R-:W-:Y:S01]  /*13190*/  USHF.R.U64 UR17, UR15, UR21, UR8 ;  /* 0x000000150f117299 */ /* 0x000fe20008001208 */
[----:B------:R-:W-:Y:S01]  /*131a0*/  UMOV UR19, 0x1 ;  /* 0x0000000100137882 */ /* 0x000fe20000000000 */
[----:B------:R-:W-:Y:S01]  /*131b0*/  ULDC UR13, c[0x0][0x144] ;  /* 0x00005100000d7ab9 */ /* 0x000fe20000000800 */
[----:B------:R-:W-:Y:S01]  /*131c0*/  ULDC UR7, c[0x0][0x600] ;  /* 0x0001800000077ab9 */ /* 0x000fe20000000800 */
[----:B------:R-:W-:-:S02]  /*131d0*/  USHF.L.U32 UR24, UR19, UR21, URZ ;  /* 0x0000001513187299 */ /* 0x000fc4000800063f */
[----:B------:R-:W-:Y:S02]  /*131e0*/  USHF.R.U32.HI UR8, URZ, UR21, UR8 ;  /* 0x000000153f087299 */ /* 0x000fe40008011608 */
[----:B------:R-:W-:Y:S02]  /*131f0*/  UIMAD UR21, UR13, UR12, UR6 ;  /* 0x0000000c0d1572a4 */ /* 0x000fe4000f8e0206 */
[----:B------:R-:W-:Y:S02]  /*13200*/  UIADD3 UR20, UR7, -0x1, URZ ;  /* 0xffffffff07147890 */ /* 0x000fe4000fffe03f */
[----:B------:R-:W-:Y:S01]  /*13210*/  UIADD3 UR19, -UR14, URZ, URZ ;  /* 0x0000003f0e137290 */ /* 0x000fe2000fffe13f */
[----:B------:R-:W-:Y:S01]  /*13220*/  ULDC UR25, c[0x0][0x148] ;  /* 0x0000520000197ab9 */ /* 0x000fe20000000800 */
[----:B------:R-:W-:Y:S01]  /*13230*/  ULDC UR22, c[0x0][0x648] ;  /* 0x0001920000167ab9 */ /* 0x000fe20000000800 */
[----:B------:R-:W-:Y:S01]  /*13240*/  ULDC UR23, c[0x0][0x638] ;  /* 0x00018e0000177ab9 */ /* 0x000fe20000000800 */
        /* <DEDUP_REMOVED lines=14> */
.L_x_510:
[----:B------:R-:W-:Y:S01]  /*13330*/  UISETP.NE.AND UP0, UPT, UR39, URZ, UPT ;  /* 0x0000003f2700728c */ /* 0x000fe2000bf05270 */
[----:B------:R-:W-:Y:S01]  /*13340*/  IMAD.MOV.U32 R0, RZ, RZ, 0x1 ;  /* 0x00000001ff007424 */ /* 0x000fe200078e00ff */
[----:B------:R-:W-:Y:S02]  /*13350*/  USHF.R.U64 UR4, UR6, UR22, UR8 ;  /* 0x0000001606047299 */ /* 0x000fe40008001208 */
[----:B------:R-:W-:Y:S02]  /*13360*/  ULOP3.LUT UR40, UR15, UR40, URZ, 0xc0, !UPT ;  /* 0x000000280f287292 */ /* 0x000fe4000f8ec03f */
[----:B------:R-:W-:Y:S02]  /*13370*/  UIADD3 UR5, -UR4, URZ, URZ ;  /* 0x0000003f04057290 */ /* 0x000fe4000fffe13f */
[----:B------:R-:W-:Y:S02]  /*13380*/  UIMAD UR40, UR24, UR4, UR40 ;  /* 0x00000004182872a4 */ /* 0x000fe4000f8e0228 */
[----:B------:R-:W-:-:S02]  /*13390*/  ULOP3.LUT UR16, UR16, UR20, URZ, 0xc0, !UPT ;  /* 0x0000001410107292 */ /* 0x000fc4000f8ec03f */
[----:B------:R-:W-:Y:S02]  /*133a0*/  @UP0 UIMAD UR21, UR25, UR19, UR18 ;  /* 0x00000013191502a4 */ /* 0x000fe4000f8e0212 */
[----:B------:R-:W-:-:S03]  /*133b0*/  UIMAD UR4, UR5, UR23, UR17 ;  /* 0x00000017050472a4 */ /* 0x000fc6000f8e0211 */
[----:B------:R-:W-:Y:S01]  /*133c0*/  ULDC UR5, c[0x0][0x610] ;  /* 0x0001840000057ab9 */ /* 0x000fe20000000800 */
[----:B------:R-:W-:Y:S02]  /*133d0*/  UIMAD UR4, UR4, UR7, UR16 ;  /* 0x00000007040472a4 */ /* 0x000fe4000f8e0210 */
[----:B------:R-:W-:-:S04]  /*133e0*/  UIMAD UR40, UR40, UR5, UR21 ;  /* 0x00000005282872a4 */ /* 0x000fc8000f8e0215 */
[----:B------:R-:W-:Y:S02]  /*133f0*/  USEL UR41, UR4, UR40, !UP0 ;  /* 0x0000002804297287 */ /* 0x000fe4000c000000 */
[----:B------:R-:W-:-:S12]  /*13400*/  USEL UR40, UR40, UR4, !UP0 ;  /* 0x0000000428287287 */ /* 0x000fd8000c000000 */
.L_x_508:
[----:B------:R-:W-:-:S13]  /*13410*/  LOP3.LUT P0, RZ, R0, 0xff, RZ, 0xc0, !PT ;  /* 0x000000ff00ff7812 */ /* 0x000fda000780c0ff */
[----:B------:R-:W-:Y:S05]  /*13420*/  @P0 BRA `(.L_x_511) ;  /* 0xfffffee000380947 */ /* 0x000fea000383ffff */
[----:B------:R-:W-:Y:S05]  /*13430*/  EXIT ;  /* 0x000000000000794d */ /* 0x000fea0003800000 */
.L_x_8:
[----:B------:R-:W2:Y:S01]  /*13440*/  LDL R5, [R1+0xa4] ;  /* 0x0000a40001057983 */ /* 0x000ea20000100800 */
[----:B------:R-:W-:-:S03]  /*13450*/  ULDC.64 UR4, c[0x0][0x650] ;  /* 0x0001940000047ab9 */ /* 0x000fc60000000a00 */
[----:B------:R-:W3:Y:S01]  /*13460*/  LDL R4, [R1+0xa0] ;  /* 0x0000a00001047983 */ /* 0x000ee20000100800 */
[----:B------:R-:W-:Y:S01]  /*13470*/  PRMT R0, RZ, 0x7610, R0 ;  /* 0x00007610ff007816 */ /* 0x000fe20000000000 */
[----:B------:R-:W-:Y:S02]  /*13480*/  IMAD.MOV.U32 R2, RZ, RZ, -0x1 ;  /* 0xffffffffff027424 */ /* 0x000fe400078e00ff */
[----:B------:R-:W-:Y:S02]  /*13490*/  IMAD.MOV.U32 R3, RZ, RZ, -0x1 ;  /* 0xffffffffff037424 */ /* 0x000fe400078e00ff */
[----:B------:R-:W-:Y:S01]  /*134a0*/  IMAD.MOV.U32 R9, RZ, RZ, -0x1 ;  /* 0xffffffffff097424 */ /* 0x000fe200078e00ff */
[----:B--2---:R-:W-:-:S04]  /*134b0*/  ISETP.GE.U32.AND P0, PT, R5, UR4, PT ;  /* 0x0000000405007c0c */ /* 0x004fc8000bf06070 */
[----:B---3--:R-:W-:-:S13]  /*134c0*/  ISETP.GE.U32.AND.EX P0, PT, R4, UR5, PT, P0 ;  /* 0x0000000504007c0c */ /* 0x008fda000bf06100 */
        /* <DEDUP_REMOVED lines=21> */
.L_x_513:
[----:B------:R-:W-:Y:S01]  /*13620*/  USHF.R.U64 UR4, UR14, UR19, UR15 ;  /* 0x000000130e047299 */ /* 0x000fe2000800120f */
[----:B------:R-:W-:Y:S01]  /*13630*/  R2UR UR7, R4 ;  /* 0x00000000040772ca */ /* 0x000fe200000e0000 */
[----:B------:R-:W-:Y:S02]  /*13640*/  USHF.R.U32.HI UR5, URZ, UR19, UR15 ;  /* 0x000000133f057299 */ /* 0x000fe4000801160f */
[----:B------:R-:W-:Y:S01]  /*13650*/  UIADD3 UR13, UP0, URZ, -UR4, URZ ;  /* 0x800000043f0d7290 */ /* 0x000fe2000ff1e03f */
[----:B------:R-:W-:Y:S01]  /*13660*/  ULDC.64 UR14, c[0x0][0x620] ;  /* 0x00018800000e7ab9 */ /* 0x000fe20000000a00 */
[----:B------:R-:W-:Y:S02]  /*13670*/  UMOV UR6, UR20 ;  /* 0x0000001400067c82 */ /* 0x000fe40008000000 */
[----:B------:R-:W-:Y:S02]  /*13680*/  UIADD3.X UR5, URZ, ~UR5, URZ, UP0, !UPT ;  /* 0x800000053f057290 */ /* 0x000fe400087fe43f */
[----:B------:R-:W-:-:S02]  /*13690*/  UISETP.NE.AND UP1, UPT, UR39, URZ, UPT ;  /* 0x0000003f2700728c */ /* 0x000fc4000bf25270 */
[----:B------:R-:W-:Y:S02]  /*136a0*/  UIMAD UR5, UR5, UR14, URZ ;  /* 0x0000000e050572a4 */ /* 0x000fe4000f8e023f */
[----:B------:R-:W-:Y:S02]  /*136b0*/  UIMAD.WIDE.U32 UR6, UR13, UR14, UR6 ;  /* 0x0000000e0d0672a5 */ /* 0x000fe4000f8e0006 */
[----:B------:R-:W-:Y:S01]  /*136c0*/  UIMAD UR5, UR13, UR15, UR5 ;  /* 0x0000000f0d0572a4 */ /* 0x000fe2000f8e0205 */
[----:B------:R-:W-:Y:S02]  /*136d0*/  ULDC UR14, c[0x0][0x608] ;  /* 0x00018200000e7ab9 */ /* 0x000fe40000000800 */
[----:B------:R-:W-:Y:S01]  /*136e0*/  ULDC UR13, c[0x0][0x618] ;  /* 0x00018600000d7ab9 */ /* 0x000fe20000000800 */
[----:B------:R-:W-:Y:S01]  /*136f0*/  UIADD3 UR5, UR7, UR5, URZ ;  /* 0x0000000507057290 */ /* 0x000fe2000fffe03f */
[----:B------:R-:W-:Y:S01]  /*13700*/  ULDC UR22, c[0x0][0x658] ;  /* 0x0001960000167ab9 */ /* 0x000fe20000000800 */
[----:B------:R-:W-:-:S02]  /*13710*/  @UP1 UIMAD UR8, UR11, UR12, UR10 ;  /* 0x0000000c0b0812a4 */ /* 0x000fc4000f8e020a */
[----:B------:R-:W-:Y:S02]  /*13720*/  USHF.R.U64 UR17, UR6, UR13, UR5 ;  /* 0x0000000d06117299 */ /* 0x000fe40008001205 */
[----:B------:R-:W-:Y:S01]  /*13730*/  USHF.R.U32.HI UR5, URZ, UR13, UR5 ;  /* 0x0000000d3f057299 */ /* 0x000fe20008011605 */
[----:B------:R-:W-:Y:S01]  /*13740*/  ULDC.64 UR6, c[0x0][0x640] ;  /* 0x0001900000067ab9 */ /* 0x000fe20000000a00 */
[----:B------:R-:W-:Y:S01]  /*13750*/  UMOV UR10, 0xffffffff ;  /* 0xffffffff000a7882 */ /* 0x000fe20000000000 */
[----:B------:R-:W-:Y:S01]  /*13760*/  ISETP.NE.U32.AND P0, PT, RZ, UR6, PT ;  /* 0x00000006ff007c0c */ /* 0x000fe2000bf05070 */
[----:B------:R-:W-:Y:S02]  /*13770*/  USHF.R.U64 UR18, UR17, UR14, UR5 ;  /* 0x0000000e11127299 */ /* 0x000fe40008001205 */
[----:B------:R-:W-:Y:S01]  /*13780*/  USHF.R.U32.HI UR5, URZ, UR14, UR5 ;  /* 0x0000000e3f057299 */ /* 0x000fe20008011605 */
[----:B------:R-:W-:Y:S01]  /*13790*/  ISETP.NE.AND.EX P0, PT, RZ, UR7, PT, P0 ;  /* 0x00000007ff007c0c */ /* 0x000fe2000bf05300 */
[----:B------:R-:W-:-:S02]  /*137a0*/  USHF.L.U32 UR11, UR10, UR22, URZ ;  /* 0x000000160a0b7299 */ /* 0x000fc4000800063f */
[----:B------:R-:W-:Y:S01]  /*137b0*/  USHF.R.U64 UR19, UR18, UR22, UR5 ;  /* 0x0000001612137299 */ /* 0x000fe20008001205 */
[----:B------:R-:W-:Y:S01]  /*137c0*/  ULDC UR20, c[0x0][0x600] ;  /* 0x0001800000147ab9 */ /* 0x000fe20000000800 */
[----:B------:R-:W-:Y:S02]  /*137d0*/  USHF.R.U32.HI UR10, URZ, UR22, UR5 ;  /* 0x000000163f0a7299 */ /* 0x000fe40008011605 */
[----:B------:R-:W-:Y:S02]  /*137e0*/  UIADD3 UR21, UR20, -0x1, URZ ;  /* 0xffffffff14157890 */ /* 0x000fe4000fffe03f */
[----:B------:R-:W-:Y:S01]  /*137f0*/  ULOP3.LUT UR26, URZ, UR11, URZ, 0x33, !UPT ;  /* 0x0000000b3f1a7292 */ /* 0x000fe2000f8e333f */
        /* <DEDUP_REMOVED lines=17> */
.L_x_514:
[----:B------:R-:W-:Y:S01]  /*13910*/  USHF.R.U64 UR6, UR5, UR23, UR10 ;  /* 0x0000001705067299 */ /* 0x000fe2000800120a */
[----:B------:R-:W-:Y:S01]  /*13920*/  IMAD.MOV.U32 R0, RZ, RZ, 0x1 ;  /* 0x00000001ff007424 */ /* 0x000fe200078e00ff */
[----:B------:R-:W-:Y:S01]  /*13930*/  USHF.L.U32 UR25, UR25, UR22, URZ ;  /* 0x0000001619197299 */ /* 0x000fe2000800063f */
[----:B------:R-:W-:Y:S01]  /*13940*/  IMAD.U32 R9, RZ, RZ, UR4 ;  /* 0x00000004ff097e24 */ /* 0x000fe2000f8e00ff */
[----:B------:R-:W-:Y:S02]  /*13950*/  ULOP3.LUT UR5, UR18, UR26, URZ, 0xc0, !UPT ;  /* 0x0000001a12057292 */ /* 0x000fe4000f8ec03f */
[----:B------:R-:W-:Y:S02]  /*13960*/  UIADD3 UR7, -UR6, URZ, URZ ;  /* 0x0000003f06077290 */ /* 0x000fe4000fffe13f */
[----:B------:R-:W-:Y:S02]  /*13970*/  UIMAD UR6, UR25, UR6, UR5 ;  /* 0x00000006190672a4 */ /* 0x000fe4000f8e0205 */
[----:B------:R-:W-:-:S02]  /*13980*/  ULOP3.LUT UR17, UR17, UR21, URZ, 0xc0, !UPT ;  /* 0x0000001511117292 */ /* 0x000fc4000f8ec03f */
[----:B------:R-:W-:Y:S02]  /*13990*/  UIMAD UR5, UR7, UR24, UR19 ;  /* 0x00000018070572a4 */ /* 0x000fe4000f8e0213 */
[----:B------:R-:W-:Y:S01]  /*139a0*/  UISETP.NE.AND UP0, UPT, UR39, URZ, UPT ;  /* 0x0000003f2700728c */ /* 0x000fe2000bf05270 */
[----:B------:R-:W-:Y:S01]  /*139b0*/  ULDC UR7, c[0x0][0x610] ;  /* 0x0001840000077ab9 */ /* 0x000fe20000000800 */
[----:B------:R-:W-:Y:S02]  /*139c0*/  UIMAD UR5, UR5, UR20, UR17 ;  /* 0x00000014050572a4 */ /* 0x000fe4000f8e0211 */
[----:B------:R-:W-:-:S04]  /*139d0*/  UIMAD UR8, UR6, UR7, UR8 ;  /* 0x00000007060872a4 */ /* 0x000fc8000f8e0208 */
[----:B------:R-:W-:Y:S02]  /*139e0*/  USEL UR6, UR5, UR8, !UP0 ;  /* 0x0000000805067287 */ /* 0x000fe4000c000000 */
[----:B------:R-:W-:-:S04]  /*139f0*/  USEL UR8, UR8, UR5, !UP0 ;  /* 0x0000000508087287 */ /* 0x000fc8000c000000 */
[----:B------:R-:W-:Y:S02]  /*13a00*/  IMAD.U32 R3, RZ, RZ, UR6 ;  /* 0x00000006ff037e24 */ /* 0x000fe4000f8e00ff */
[----:B------:R-:W-:-:S07]  /*13a10*/  IMAD.U32 R2, RZ, RZ, UR8 ;  /* 0x00000008ff027e24 */ /* 0x000fce000f8e00ff */
.L_x_512:
[----:B------:R-:W-:-:S08]  /*13a20*/  NOP ;  /* 0x0000000000007918 */ /* 0x000fd00000000000 */
[----:B0-----:R-:W0:-:S00]  /*13a30*/  USETMAXREG.DEALLOC.CTAPOOL 0x18 ;  /* 0x00000018000079c8 */ /* 0x001e0000080e0500 */
[----:B------:R-:W-:-:S13]  /*13a40*/  ISETP.NE.AND P0, PT, RZ, UR9, PT ;  /* 0x00000009ff007c0c */ /* 0x000fda000bf05270 */
[----:B------:R-:W-:Y:S05]  /*13a50*/  @P0 EXIT ;  /* 0x000000000000094d */ /* 0x000fea0003800000 */
[----:B0-----:R-:W-:Y:S01]  /*13a60*/  LOP3.LUT P0, RZ, R0, 0xff, RZ, 0xc0, !PT ;  /* 0x000000ff00ff7812 */ /* 0x001fe2000780c0ff */
[----:B------:R-:W-:Y:S02]  /*13a70*/  IMAD.MOV.U32 R0, RZ, RZ, 0x1 ;  /* 0x00000001ff007424 */ /* 0x000fe400078e00ff */
[----:B------:R-:W-:-:S10]  /*13a80*/  IMAD.MOV.U32 R6, RZ, RZ, RZ ;  /* 0x000000ffff067224 */ /* 0x000fd400078e00ff */
[----:B------:R-:W-:Y:S05]  /*13a90*/  @!P0 BRA `(.L_x_515) ;  /* 0x0000000c00708947 */ /* 0x000fea0003800000 */
[----:B------:R-:W0:Y:S01]  /*13aa0*/  S2R R10, SR_CgaCtaId ;  /* 0x00000000000a7919 */ /* 0x000e220000008800 */
[----:B------:R-:W-:Y:S01]  /*13ab0*/  ULDC UR4, c[0x0][0x28c] ;  /* 0x0000a30000047ab9 */ /* 0x000fe20000000800 */
[----:B------:R-:W-:Y:S01]  /*13ac0*/  ULDC UR5, c[0x0][0x600] ;  /* 0x0001800000057ab9 */ /* 0x000fe20000000800 */
[----:B------:R-:W-:Y:S01]  /*13ad0*/  UIADD3 UR9, UR4, 0xf, URZ ;  /* 0x0000000f04097890 */ /* 0x000fe2000fffe03f */
[----:B------:R-:W-:Y:S01]  /*13ae0*/  BSSY B0, `(.L_x_515) ;  /* 0x00000d7000007945 */ /* 0x000fe20003800000 */
[----:B------:R-:W-:Y:S01]  /*13af0*/  ULDC UR7, c[0x0][0x658] ;  /* 0x0001960000077ab9 */ /* 0x000fe20000000800 */
[----:B------:R-:W-:Y:S01]  /*13b00*/  UMOV UR10, 0x1 ;  /* 0x00000001000a7882 */ /* 0x000fe20000000000 */
[----:B------:R-:W-:Y:S01]  /*13b10*/  UIADD3 UR4, UR5, -0x1, URZ ;  /* 0xffffffff05047890 */ /* 0x000fe2000fffe03f */
[----:B------:R-:W-:Y:S01]  /*13b20*/  IMAD.MOV.U32 R8, RZ, RZ, 0x1 ;  /* 0x00000001ff087424 */ /* 0x000fe200078e00ff */
[----:B------:R-:W-:Y:S01]  /*13b30*/  UMOV UR8, 0xffffffff ;  /* 0xffffffff00087882 */ /* 0x000fe20000000000 */
[----:B------:R-:W-:Y:S01]  /*13b40*/  USHF.L.U32 UR5, UR10, UR7, URZ ;  /* 0x000000070a057299 */ /* 0x000fe2000800063f */
[----:B------:R-:W-:Y:S01]  /*13b50*/  IMAD.MOV.U32 R0, RZ, RZ, 0x1 ;  /* 0x00000001ff007424 */ /* 0x000fe200078e00ff */
[----:B------:R-:W-:Y:S01]  /*13b60*/  USHF.R.S32.HI UR10, URZ, 0x1f, UR9 ;  /* 0x0000001f3f0a7899 */ /* 0x000fe20008011409 */
[----:B------:R-:W-:Y:S01]  /*13b70*/  IMAD.MOV.U32 R6, RZ, RZ, RZ ;  /* 0x000000ffff067224 */ /* 0x000fe200078e00ff */
[----:B------:R-:W-:Y:S01]  /*13b80*/  ULDC UR6, c[0x0][0xc] ;  /* 0x0000030000067ab9 */ /* 0x000fe20000000800 */
[----:B------:R-:W-:-:S02]  /*13b90*/  USHF.L.U32 UR11, UR8, UR7, URZ ;  /* 0x00000007080b7299 */ /* 0x000fc4000800063f */
[----:B------:R-:W-:Y:S01]  /*13ba0*/  ULEA.HI UR10, UR10, UR9, URZ, 0x4 ;  /* 0x000000090a0a7291 */ /* 0x000fe2000f8f203f */
[----:B------:R-:W-:Y:S01]  /*13bb0*/  ULDC UR7, c[0x0][0x10] ;  /* 0x0000040000077ab9 */ /* 0x000fe20000000800 */
[----:B------:R-:W-:Y:S01]  /*13bc0*/  ULDC UR8, c[0x0][0x14] ;  /* 0x0000050000087ab9 */ /* 0x000fe20000000800 */
[----:B------:R-:W-:Y:S02]  /*13bd0*/  UIMAD.WIDE.U32 UR6, UR6, UR7, URZ ;  /* 0x00000007060672a5 */ /* 0x000fe4000f8e003f */
[----:B------:R-:W-:Y:S02]  /*13be0*/  USHF.R.S32.HI UR18, URZ, 0x4, UR10 ;  /* 0x000000043f127899 */ /* 0x000fe4000801140a */
[----:B------:R-:W-:Y:S02]  /*13bf0*/  UIMAD.WIDE.U32 UR22, UR6, UR8, URZ ;  /* 0x00000008061672a5 */ /* 0x000fe4000f8e003f */
[----:B------:R-:W-:Y:S02]  /*13c00*/  UIMAD UR13, UR7, UR8, URZ ;  /* 0x00000008070d72a4 */ /* 0x000fe4000f8e023f */
[----:B------:R-:W-:-:S02]  /*13c10*/  ULOP3.LUT UR21, UR38, 0x2, URZ, 0xfc, !UPT ;  /* 0x0000000226157892 */ /* 0x000fc4000f8efc3f */
[----:B------:R-:W-:Y:S01]  /*13c20*/  ULOP3.LUT UR19, URZ, UR11, URZ, 0x33, !UPT ;  /* 0x0000000b3f137292 */ /* 0x000fe2000f8e333f */
[----:B0-----:R-:W-:Y:S01]  /*13c30*/  LOP3.LUT R10, R10, 0x1, RZ, 0xc0, !PT ;  /* 0x000000010a0a7812 */ /* 0x001fe200078ec0ff */
[----:B------:R-:W-:Y:S02]  /*13c40*/  UIADD3 UR13, UR23, UR13, URZ ;  /* 0x0000000d170d7290 */ /* 0x000fe4000fffe03f */
[----:B------:R-:W-:Y:S01]  /*13c50*/  UIADD3 UR26, UR18, 0x1, URZ ;  /* 0x00000001121a7890 */ /* 0x000fe2000fffe03f */
[----:B------:R-:W-:-:S11]  /*13c60*/  ULDC.64 UR24, c[0x0][0x198] ;  /* 0x0000660000187ab9 */ /* 0x000fd60000000a00 */
.L_x_526:
[----:B------:R-:W-:-:S03]  /*13c70*/  UMOV UR6, 0xffffffff ;  /* 0xffffffff00067882 */ /* 0x000fc60000000000 */
[----:B------:R-:W-:Y:S05]  /*13c80*/  BRA.DIV UR6, `(.L_x_516) ;  /* 0x0000001606287947 */ /* 0x000fea000b800000 */
[----:B------:R-:W-:-:S13]  /*13c90*/  ELECT P6, URZ, PT ;  /* 0x00000000003f782f */ /* 0x000fda00038c0000 */
.L_x_546:
[----:B------:R-:W0:Y:S01]  /*13ca0*/  LDC R4, c[0x0][0x28c] ;  /* 0x0000a300ff047b82 */ /* 0x000e220000000800 */
[----:B------:R-:W-:Y:S01]  /*13cb0*/  BSSY B1, `(.L_x_517) ;  /* 0x000003c000017945 */ /* 0x000fe20003800000 */
[----:B0-----:R-:W-:-:S13]  /*13cc0*/  ISETP.LT.OR P6, PT, R4, 0x1, !P6 ;  /* 0x000000010400780c */ /* 0x001fda00077c1670 */
[----:B------:R-:W-:Y:S05]  /*13cd0*/  @P6 BRA `(.L_x_518) ;  /* 0x0000000000e46947 */ /* 0x000fea0003800000 */
[----:B------:R-:W-:Y:S02]  /*13ce0*/  IMAD R3, R3, 0x2, R10 ;  /* 0x0000000203037824 */ /* 0x000fe400078e020a */
[----:B------:R-:W-:Y:S02]  /*13cf0*/  IMAD R2, R2, 0x180, RZ ;  /* 0x0000018002027824 */ /* 0x000fe400078e02ff */
[----:B------:R-:W-:Y:S02]  /*13d00*/  IMAD R3, R3, 0x50, RZ ;  /* 0x0000005003037824 */ /* 0x000fe400078e02ff */
[----:B------:R-:W-:Y:S02]  /*13d10*/  IMAD.MOV.U32 R13, RZ, RZ, RZ ;  /* 0x000000ffff0d7224 */ /* 0x000fe400078e00ff */
[----:B------:R-:W-:Y:S02]  /*13d20*/  IMAD.U32 R15, RZ, RZ, UR26 ;  /* 0x0000001aff0f7e24 */ /* 0x000fe4000f8e00ff */
[----:B------:R-:W-:-:S02]  /*13d30*/  IMAD.MOV.U32 R4, RZ, RZ, R0 ;  /* 0x000000ffff047224 */ /* 0x000fc400078e0000 */
[----:B------:R-:W-:-:S07]  /*13d40*/  IMAD.MOV.U32 R5, RZ, RZ, R6 ;  /* 0x000000ffff057224 */ /* 0x000fce00078e0006 */
.L_x_521:
[----:B------:R-:W0:Y:S01]  /*13d50*/  S2R R12, SR_CgaCtaId ;  /* 0x00000000000c7919 */ /* 0x000e220000008800 */
[----:B------:R-:W-:Y:S01]  /*13d60*/  MOV R7, 0x400 ;  /* 0x0000040000077802 */ /* 0x000fe20000000f00 */
[----:B------:R-:W1:Y:S03]  /*13d70*/  S2R R11, SR_TID.X ;  /* 0x00000000000b7919 */ /* 0x000e660000002100 */
[----:B0-----:R-:W-:Y:S02]  /*13d80*/  LEA R16, R12, R7, 0x18 ;  /* 0x000000070c107211 */ /* 0x001fe400078ec0ff */
[----:B------:R-:W-:Y:S02]  /*13d90*/  SHF.L.U32 R12, R4, 0x1f, RZ ;  /* 0x0000001f040c7819 */ /* 0x000fe400000006ff */
[----:B-1----:R-:W-:Y:S01]  /*13da0*/  LOP3.LUT P1, RZ, R11, 0x7f, RZ, 0xc0, !PT ;  /* 0x0000007f0bff7812 */ /* 0x002fe2000782c0ff */
[----:B------:R-:W-:-:S04]  /*13db0*/  IMAD R7, R5, 0x8, R16 ;  /* 0x0000000805077824 */ /* 0x000fc800078e0210 */
[----:B------:R-:W0:Y:S08]  /*13dc0*/  SYNCS.PHASECHK.TRANS64.TRYWAIT P0, [R7+URZ+0x68], R12 ;  /* 0x0000680c070075a7 */ /* 0x000e30000800017f */
[----:B------:R-:W1:Y:S01]  /*13dd0*/  @!P1 LDC R14, c[0x0][0x500] ;  /* 0x00014000ff0e9b82 */ /* 0x000e620000000800 */
[----:B0-----:R-:W-:Y:S05]  /*13de0*/  @!P0 BRA `(.L_x_519) ;  /* 0x0000001000f08947 */ /* 0x001fea0003800000 */
.L_x_547:
[----:B------:R-:W-:Y:S01]  /*13df0*/  UPRMT UR6, UR21, 0x9910, URZ ;  /* 0x0000991015067896 */ /* 0x000fe2000800003f */
[----:B-1----:R1:W-:Y:S03]  /*13e00*/  @!P1 SYNCS.ARRIVE.TRANS64 RZ, [R7+URZ], R14 ;  /* 0x0000000e07ff99a7 */ /* 0x0023e6000800003f */
[----:B------:R-:W-:-:S06]  /*13e10*/  UISETP.NE.AND UP0, UPT, UR6, 0x2, UPT ;  /* 0x000000020600788c */ /* 0x000fcc000bf05270 */
[----:B------:R-:W-:-:S13]  /*13e20*/  PLOP3.LUT P0, PT, PT, PT, UP0, 0x80, 0x0 ;  /* 0x000000000000781c */ /* 0x000fda0003f0f008 */
[----:B-1----:R-:W-:Y:S05]  /*13e30*/  @P0 BRA `(.L_x_520) ;  /* 0x0000000000040947 */ /* 0x002fea0003800000 */
[----:B------:R-:W-:Y:S01]  /*13e40*/  BPT.TRAP 0x1 ;  /* 0x000000040000795c */ /* 0x000fe20000300000 */
.L_x_520:
[----:B------:R-:W-:Y:S01]  /*13e50*/  IMAD R11, R5, 0x2, R10 ;  /* 0x00000002050b7824 */ /* 0x000fe200078e020a */
[----:B------:R-:W-:Y:S01]  /*13e60*/  R2UR UR9, R7 ;  /* 0x00000000070972ca */ /* 0x000fe200000e0000 */
[--C-:B0-----:R-:W-:Y:S01]  /*13e70*/  IMAD R12, R5, 0x3000, R16.reuse ;  /* 0x00003000050c7824 */ /* 0x101fe200078e0210 */
[----:B------:R-:W-:Y:S01]  /*13e80*/  UIADD3 UR6, UP0, UR24, 0xf0, URZ ;  /* 0x000000f018067890 */ /* 0x000fe2000ff1e03f */
[----:B------:R-:W-:Y:S01]  /*13e90*/  IMAD R11, R11, 0x500, RZ ;  /* 0x000005000b0b7824 */ /* 0x000fe200078e02ff */
[----:B------:R-:W-:Y:S01]  /*13ea0*/  R2UR UR11, R2 ;  /* 0x00000000020b72ca */ /* 0x000fe200000e0000 */
[----:B------:R-:W-:Y:S01]  /*13eb0*/  VIADD R15, R15, 0xffffffff ;  /* 0xffffffff0f0f7836 */ /* 0x000fe20000000000 */
[----:B------:R-:W-:Y:S01]  /*13ec0*/  R2UR UR7, R12 ;  /* 0x000000000c0772ca */ /* 0x000fe200000e0000 */
[----:B------:R-:W-:Y:S01]  /*13ed0*/  IMAD R11, R11, 0x2, R16 ;  /* 0x000000020b0b7824 */ /* 0x000fe200078e0210 */
[----:B------:R-:W-:Y:S01]  /*13ee0*/  R2UR UR10, R13 ;  /* 0x000000000d0a72ca */ /* 0x000fe200000e0000 */
[----:B------:R-:W-:Y:S01]  /*13ef0*/  UIADD3 UR28, UP1, UR24, 0x1f0, URZ ;  /* 0x000001f0181c7890 */ /* 0x000fe2000ff3e03f */
[----:B------:R-:W-:Y:S01]  /*13f00*/  R2UR UR12, R9 ;  /* 0x00000000090c72ca */ /* 0x000fe200000e0000 */
[----:B------:R-:W-:Y:S01]  /*13f10*/  VIADD R5, R5, 0x1 ;  /* 0x0000000105057836 */ /* 0x000fe20000000000 */
[----:B------:R-:W-:Y:S01]  /*13f20*/  R2UR UR8, R11 ;  /* 0x000000000b0872ca */ /* 0x000fe200000e0000 */
[----:B------:R-:W-:Y:S01]  /*13f30*/  UIADD3.X UR29, URZ, UR25, URZ, UP1, !UPT ;  /* 0x000000193f1d7290 */ /* 0x000fe20008ffe43f */
[----:B------:R-:W-:Y:S01]  /*13f40*/  R2UR UR20, R3 ;  /* 0x00000000031472ca */ /* 0x000fe200000e0000 */
[----:B------:R-:W-:Y:S01]  /*13f50*/  UMOV UR14, 0x0 ;  /* 0x00000000000e7882 */ /* 0x000fe20000000000 */
[----:B------:R-:W-:Y:S01]  /*13f60*/  ISETP.GT.AND P1, PT, R15, 0x1, PT ;  /* 0x000000010f00780c */ /* 0x000fe20003f24270 */
[----:B------:R-:W-:Y:S01]  /*13f70*/  UMOV UR15, 0x10000000 ;  /* 0x10000000000f7882 */ /* 0x000fe20000000000 */
[----:B------:R-:W-:Y:S01]  /*13f80*/  ISETP.NE.AND P0, PT, R5, 0xd, PT ;  /* 0x0000000d0500780c */ /* 0x000fe20003f05270 */
[----:B------:R-:W-:Y:S01]  /*13f90*/  UIADD3 UR16, UR7, 0x180, URZ ;  /* 0x0000018007107890 */ /* 0x000fe2000fffe03f */
[----:B------:R-:W-:Y:S01]  /*13fa0*/  VIADD R13, R13, 0x10 ;  /* 0x000000100d0d7836 */ /* 0x000fe20000000000 */
[----:B------:R-:W-:Y:S01]  /*13fb0*/  UIADD3.X UR7, URZ, UR25, URZ, UP0, !UPT ;  /* 0x000000193f077290 */ /* 0x000fe200087fe43f */
[----:B------:R-:W-:Y:S01]  /*13fc0*/  SEL R7, RZ, 0x1, P0 ;  /* 0x00000001ff077807 */ /* 0x000fe20000000000 */
[----:B------:R-:W-:Y:S01]  /*13fd0*/  UMOV UR27, 0x30000 ;  /* 0x00030000001b7882 */ /* 0x000fe20000000000 */
[----:B------:R-:W-:Y:S01]  /*13fe0*/  SEL R5, R5, RZ, P0 ;  /* 0x000000ff05057207 */ /* 0x000fe20000000000 */
[----:B------:R-:W-:Y:S01]  /*13ff0*/  UIADD3 UR17, UR8, 0x27180, URZ ;  /* 0x0002718008117890 */ /* 0x000fe2000fffe03f */
[----:B------:R-:W-:-:S02]  /*14000*/  LOP3.LUT R4, R4, R7, RZ, 0x3c, !PT ;  /* 0x0000000704047212 */ /* 0x000fc400078e3cff */
[----:B------:R-:W-:Y:S02]  /*14010*/  UMOV UR8, UR16 ;  /* 0x0000001000087c82 */ /* 0x000fe40008000000 */
[----:B------:R0:W-:Y:S02]  /*14020*/  UTMALDG.3D [UR8], [UR6], desc[UR14] ;  /* 0x00000e08060075b4 */ /* 0x0001e40008011000 */
[----:B0-----:R-:W-:Y:S01]  /*14030*/  UMOV UR8, UR17 ;  /* 0x0000001100087c82 */ /* 0x001fe20008000000 */
[----:B------:R-:W-:Y:S02]  /*14040*/  UMOV UR11, UR20 ;  /* 0x00000014000b7c82 */ /* 0x000fe40008000000 */
[----:B------:R0:W-:Y:S02]  /*14050*/  UTMALDG.3D.MULTICAST [UR8], [UR28], UR27, desc[UR14] ;  /* 0x00000e081c0073b4 */ /* 0x0001e4000801181b */
[----:B0-----:R-:W-:Y:S05]  /*14060*/  @P1 BRA `(.L_x_521) ;  /* 0xfffffffc00381947 */ /* 0x001fea000383ffff */
.L_x_518:
[----:B------:R-:W-:Y:S05]  /*14070*/  BSYNC B1 ;  /* 0x0000000000017941 */ /* 0x000fea0003800000 */
.L_x_517:
[----:B------:R-:W2:Y:S01]  /*14080*/  LDL.LU R16, [R1+0xa0] ;  /* 0x0000a00001107983 */ /* 0x000ea20000300800 */
[----:B------:R-:W-:Y:S01]  /*14090*/  LOP3.LUT P0, RZ, R8, 0xff, RZ, 0xc0, !PT ;  /* 0x000000ff08ff7812 */ /* 0x000fe2000780c0ff */
[----:B------:R-:W-:Y:S01]  /*140a0*/  VIADD R6, R6, UR18 ;  /* 0x0000001206067c36 */ /* 0x000fe20008000000 */
[----:B------:R-:W-:Y:S01]  /*140b0*/  ULDC.64 UR6, c[0x0][0x650] ;  /* 0x0001940000067ab9 */ /* 0x000fe20000000a00 */
[----:B------:R-:W3:Y:S01]  /*140c0*/  LDL.LU R14, [R1+0xa4] ;  /* 0x0000a400010e7983 */ /* 0x000ee20000300800 */
[----:B------:R-:W-:Y:S01]  /*140d0*/  UISETP.GE.U32.AND UP0, UPT, UR18, 0xd, UPT ;  /* 0x0000000d1200788c */ /* 0x000fe2000bf06070 */
[----:B------:R-:W-:Y:S01]  /*140e0*/  BSSY B1, `(.L_x_522) ;  /* 0x0000074000017945 */ /* 0x000fe20003800000 */
[----:B------:R-:W-:Y:S01]  /*140f0*/  IMAD.MOV.U32 R9, RZ, RZ, -0x1 ;  /* 0xffffffffff097424 */ /* 0x000fe200078e00ff */
[----:B------:R-:W-:Y:S02]  /*14100*/  PRMT R4, RZ, 0x7610, R4 ;  /* 0x00007610ff047816 */ /* 0x000fe40000000004 */
[----:B------:R-:W-:-:S02]  /*14110*/  PRMT R8, RZ, 0x7610, R8 ;  /* 0x00007610ff087816 */ /* 0x000fc40000000008 */
[----:B------:R-:W-:Y:S02]  /*14120*/  PLOP3.LUT P1, PT, PT, PT, UP0, 0x80, 0x0 ;  /* 0x000000000000781c */ /* 0x000fe40003f2f008 */
[----:B------:R-:W0:Y:S01]  /*14130*/  @P0 S2R R3, SR_CgaCtaId ;  /* 0x0000000000030919 */ /* 0x000e220000008800 */
[----:B------:R-:W-:-:S04]  /*14140*/  @P0 MOV R2, 0x400 ;  /* 0x0000040000020802 */ /* 0x000fc80000000f00 */
[----:B0-----:R-:W-:-:S04]  /*14150*/  @P0 LEA R2, R3, R2, 0x18 ;  /* 0x0000000203020211 */ /* 0x001fc800078ec0ff */
[----:B------:R0:W-:Y:S01]  /*14160*/  @P0 SYNCS.ARRIVE.TRANS64.A1T0 RZ, [R2+URZ+0xe8], RZ ;  /* 0x0000e8ff02ff09a7 */ /* 0x0001e2000810003f */
[----:B------:R-:W-:Y:S01]  /*14170*/  ISETP.GT.U32.AND P0, PT, R6, 0xc, PT ;  /* 0x0000000c0600780c */ /* 0x000fe20003f04070 */
[----:B0-----:R-:W-:-:S05]  /*14180*/  IMAD.U32 R2, RZ, RZ, UR18 ;  /* 0x00000012ff027e24 */ /* 0x001fca000f8e00ff */
[----:B------:R-:W-:Y:S01]  /*14190*/  ISETP.LT.U32.AND P0, PT, R2, 0xd, P0 ;  /* 0x0000000d0200780c */ /* 0x000fe20000701070 */
[----:B------:R-:W-:-:S04]  /*141a0*/  IMAD.WIDE.U32 R2, R6, 0x4ec4ec4f, RZ ;  /* 0x4ec4ec4f06027825 */ /* 0x000fc800078e00ff */
[----:B------:R-:W-:Y:S01]  /*141b0*/  IMAD.MOV.U32 R2, RZ, RZ, -0x1 ;  /* 0xffffffffff027424 */ /* 0x000fe200078e00ff */
[----:B------:R-:W-:Y:S02]  /*141c0*/  SHF.R.U32.HI R5, RZ, 0x2, R3 ;  /* 0x00000002ff057819 */ /* 0x000fe40000011603 */
[----:B------:R-:W-:-:S03]  /*141d0*/  SEL R3, RZ, 0x1, !P0 ;  /* 0x00000001ff037807 */ /* 0x000fc60004000000 */
[----:B------:R-:W-:Y:S01]  /*141e0*/  IMAD R6, R5, -0xd, R6 ;  /* 0xfffffff305067824 */ /* 0x000fe200078e0206 */
[----:B------:R-:W-:Y:S01]  /*141f0*/  LOP3.LUT R0, R0, R3, RZ, 0x3c, !PT ;  /* 0x0000000300007212 */ /* 0x000fe200078e3cff */
[----:B------:R-:W-:-:S03]  /*14200*/  IMAD.MOV.U32 R3, RZ, RZ, -0x1 ;  /* 0xffffffffff037424 */ /* 0x000fc600078e00ff */
[----:B------:R-:W-:Y:S02]  /*14210*/  @P1 LOP3.LUT R0, R0, 0x1, R5, 0x78, !PT ;  /* 0x0000000100001812 */ /* 0x000fe400078e7805 */
[----:B---3--:R-:W-:-:S04]  /*14220*/  IADD3 R14, P0, R14, UR22, RZ ;  /* 0x000000160e0e7c10 */ /* 0x008fc8000ff1e0ff */
[----:B--2---:R-:W-:Y:S01]  /*14230*/  IADD3.X R16, R16, UR13, RZ, P0, !PT ;  /* 0x0000000d10107c10 */ /* 0x004fe200087fe4ff */
[----:B------:R0:W-:Y:S01]  /*14240*/  STL [R1+0xa4], R14 ;  /* 0x0000a40e01007387 */ /* 0x0001e20000100800 */
[----:B------:R-:W-:-:S03]  /*14250*/  ISETP.GE.U32.AND P0, PT, R14, UR6, PT ;  /* 0x000000060e007c0c */ /* 0x000fc6000bf06070 */
[----:B------:R0:W-:Y:S01]  /*14260*/  STL [R1+0xa0], R16 ;  /* 0x0000a01001007387 */ /* 0x0001e20000100800 */
[----:B------:R-:W-:-:S13]  /*14270*/  ISETP.GE.U32.AND.EX P0, PT, R16, UR7, PT, P0 ;  /* 0x0000000710007c0c */ /* 0x000fda000bf06100 */
[----:B0-----:R-:W-:Y:S05]  /*14280*/  @P0 BRA `(.L_x_523) ;  /* 0x0000000400640947 */ /* 0x001fea0003800000 */
[----:B------:R-:W0:Y:S01]  /*14290*/  S2R R7, SR_CTAID.X ;  /* 0x0000000000077919 */ /* 0x000e220000002500 */
[----:B------:R-:W-:Y:S01]  /*142a0*/  ULDC UR6, c[0x0][0x150] ;  /* 0x0000540000067ab9 */ /* 0x000fe20000000800 */
[----:B------:R-:W1:Y:S01]  /*142b0*/  LDC R4, c[0x0][0x144] ;  /* 0x00005100ff047b82 */ /* 0x000e620000000800 */
[----:B------:R-:W-:Y:S01]  /*142c0*/  UISETP.NE.AND UP0, UPT, UR39, URZ, UPT ;  /* 0x0000003f2700728c */ /* 0x000fe2000bf05270 */
[----:B------:R-:W2:Y:S01]  /*142d0*/  S2R R5, SR_CTAID.Y ;  /* 0x0000000000057919 */ /* 0x000ea20000002600 */
[----:B------:R-:W-:-:S04]  /*142e0*/  ULDC UR9, c[0x0][0x630] ;  /* 0x00018c0000097ab9 */ /* 0x000fc80000000800 */
[----:B------:R-:W-:Y:S01]  /*142f0*/  PLOP3.LUT P0, PT, PT, PT, UP0, 0x80, 0x0 ;  /* 0x000000000000781c */ /* 0x000fe20003f0f008 */
[----:B------:R-:W3:Y:S01]  /*14300*/  LDC R12, c[0x0][0x148] ;  /* 0x00005200ff0c7b82 */ /* 0x000ee20000000800 */
[----:B0-----:R-:W-:Y:S02]  /*14310*/  I2FP.F32.U32 R2, R7 ;  /* 0x0000000700027245 */ /* 0x001fe40000201000 */
[----:B--2---:R-:W-:-:S03]  /*14320*/  I2FP.F32.U32 R3, R5 ;  /* 0x0000000500037245 */ /* 0x004fc60000201000 */
[----:B------:R-:W-:Y:S01]  /*14330*/  FMUL R2, R2, UR6 ;  /* 0x0000000602027c20 */ /* 0x000fe20008400000 */
[----:B------:R-:W-:Y:S02]  /*14340*/  ULDC UR6, c[0x0][0x154] ;  /* 0x0000550000067ab9 */ /* 0x000fe40000000800 */
[----:B------:R-:W-:Y:S01]  /*14350*/  FMUL R9, R3, UR6 ;  /* 0x0000000603097c20 */ /* 0x000fe20008400000 */
[----:B------:R-:W-:Y:S02]  /*14360*/  ULDC.64 UR6, c[0x0][0x628] ;  /* 0x00018a0000067ab9 */ /* 0x000fe40000000a00 */
[----:B------:R-:W0:Y:S08]  /*14370*/  F2I.U32.TRUNC.NTZ R2, R2 ;  /* 0x0000000200027305 */ /* 0x000e30000020f000 */
[----:B------:R-:W2:Y:S01]  /*14380*/  F2I.U32.TRUNC.NTZ R9, R9 ;  /* 0x0000000900097305 */ /* 0x000ea2000020f000 */
[----:B0-----:R-:W-:-:S02]  /*14390*/  IMAD.MOV R3, RZ, RZ, -R2 ;  /* 0x000000ffff037224 */ /* 0x001fc400078e0a02 */
[----:B------:R-:W-:Y:S02]  /*143a0*/  IMAD.MOV.U32 R2, RZ, RZ, R14 ;  /* 0x000000ffff027224 */ /* 0x000fe400078e000e */
[----:B-1----:R-:W-:Y:S02]  /*143b0*/  IMAD R7, R4, R3, R7 ;  /* 0x0000000304077224 */ /* 0x002fe400078e0207 */
[----:B--2---:R-:W-:-:S04]  /*143c0*/  IMAD.MOV R3, RZ, RZ, -R9 ;  /* 0x000000ffff037224 */ /* 0x004fc800078e0a09 */
[----:B---3--:R-:W-:Y:S01]  /*143d0*/  @P0 IMAD R7, R12, R3, R5 ;  /* 0x000000030c070224 */ /* 0x008fe200078e0205 */
[----:B------:R-:W-:Y:S01]  /*143e0*/  ISETP.NE.U32.AND P0, PT, RZ, UR6, PT ;  /* 0x00000006ff007c0c */ /* 0x000fe2000bf05070 */
[----:B------:R-:W-:-:S03]  /*143f0*/  IMAD.MOV.U32 R3, RZ, RZ, R16 ;  /* 0x000000ffff037224 */ /* 0x000fc600078e0010 */
[----:B------:R-:W-:-:S13]  /*14400*/  ISETP.NE.AND.EX P0, PT, RZ, UR7, PT, P0 ;  /* 0x00000007ff007c0c */ /* 0x000fda000bf05300 */
[----:B------:R-:W-:Y:S05]  /*14410*/  @!P0 BRA `(.L_x_524) ;  /* 0x0000000000288947 */ /* 0x000fea0003800000 */
[----:B------:R-:W-:Y:S02]  /*14420*/  ULDC UR8, c[0x0][0x634] ;  /* 0x00018d0000087ab9 */ /* 0x000fe40000000800 */
[----:B------:R-:W-:-:S05]  /*14430*/  IADD3 R3, P0, R14, UR8, RZ ;  /* 0x000000080e037c10 */ /* 0x000fca000ff1e0ff */
[----:B------:R-:W-:-:S04]  /*14440*/  IMAD.X R9, RZ, RZ, R16, P0 ;  /* 0x000000ffff097224 */ /* 0x000fc800000e0610 */
[----:B------:R-:W-:-:S04]  /*14450*/  IMAD.WIDE.U32 R4, R9, UR6, RZ ;  /* 0x0000000609047c25 */ /* 0x000fc8000f8e00ff */
[----:B------:R-:W-:-:S04]  /*14460*/  IMAD.WIDE.U32 R4, P0, R3, UR7, R4 ;  /* 0x0000000703047c25 */ /* 0x000fc8000f800004 */
[----:B------:R-:W-:-:S04]  /*14470*/  IMAD.WIDE.U32 R2, R3, UR6, RZ ;  /* 0x0000000603027c25 */ /* 0x000fc8000f8e00ff */
[----:B------:R-:W-:Y:S01]  /*14480*/  IMAD.MOV.U32 R2, RZ, RZ, R5 ;  /* 0x000000ffff027224 */ /* 0x000fe200078e0005 */
[----:B------:R-:W-:Y:S02]  /*14490*/  IADD3 RZ, P1, R3, R4, RZ ;  /* 0x0000000403ff7210 */ /* 0x000fe40007f3e0ff */
[----:B------:R-:W-:-:S03]  /*144a0*/  IADD3.X R3, RZ, RZ, RZ, P0, !PT ;  /* 0x000000ffff037210 */ /* 0x000fc600007fe4ff */
[----:B------:R-:W-:-:S08]  /*144b0*/  IMAD.WIDE.U32.X R2, R9, UR7, R2, P1 ;  /* 0x0000000709027c25 */ /* 0x000fd000088e0402 */
.L_x_524:
[--C-:B------:R-:W-:Y:S01]  /*144c0*/  SHF.R.U64 R9, R2, UR9, R3.reuse ;  /* 0x0000000902097c19 */ /* 0x100fe20008001203 */
[----:B------:R-:W-:Y:S01]  /*144d0*/  ULDC.64 UR6, c[0x0][0x620] ;  /* 0x0001880000067ab9 */ /* 0x000fe20000000a00 */
[----:B------:R-:W-:Y:S01]  /*144e0*/  SHF.R.U32.HI R2, RZ, UR9, R3 ;  /* 0x00000009ff027c19 */ /* 0x000fe20008011603 */
[----:B------:R-:W-:Y:S01]  /*144f0*/  IMAD.MOV.U32 R3, RZ, RZ, R16 ;  /* 0x000000ffff037224 */ /* 0x000fe200078e0010 */
[----:B------:R-:W-:Y:S01]  /*14500*/  IADD3 R11, P0, RZ, -R9, RZ ;  /* 0x80000009ff0b7210 */ /* 0x000fe20007f1e0ff */
[----:B------:R-:W-:-:S04]  /*14510*/  ULDC.64 UR8, c[0x0][0x640] ;  /* 0x0001900000087ab9 */ /* 0x000fc80000000a00 */
[----:B------:R-:W-:Y:S01]  /*14520*/  IMAD.X R2, RZ, RZ, ~R2, P0 ;  /* 0x000000ffff027224 */ /* 0x000fe200000e0e02 */
[----:B------:R-:W-:-:S03]  /*14530*/  ISETP.NE.U32.AND P0, PT, RZ, UR8, PT ;  /* 0x00000008ff007c0c */ /* 0x000fc6000bf05070 */
[----:B------:R-:W-:Y:S01]  /*14540*/  IMAD R2, R2, UR6, RZ ;  /* 0x0000000602027c24 */ /* 0x000fe2000f8e02ff */
[----:B------:R-:W-:-:S03]  /*14550*/  ISETP.NE.AND.EX P0, PT, RZ, UR9, PT, P0 ;  /* 0x00000009ff007c0c */ /* 0x000fc6000bf05300 */
[----:B------:R-:W-:Y:S02]  /*14560*/  IMAD R5, R11, UR7, R2 ;  /* 0x000000070b057c24 */ /* 0x000fe4000f8e0202 */
[----:B------:R-:W-:-:S04]  /*14570*/  IMAD.MOV.U32 R2, RZ, RZ, R14 ;  /* 0x000000ffff027224 */ /* 0x000fc800078e000e */
[----:B------:R-:W-:Y:S01]  /*14580*/  IMAD.WIDE.U32 R2, R11, UR6, R2 ;  /* 0x000000060b027c25 */ /* 0x000fe2000f8e0002 */
[----:B------:R-:W-:-:S03]  /*14590*/  ULDC UR6, c[0x0][0x618] ;  /* 0x0001860000067ab9 */ /* 0x000fc60000000800 */
[----:B------:R-:W-:-:S05]  /*145a0*/  IMAD.IADD R3, R3, 0x1, R5 ;  /* 0x0000000103037824 */ /* 0x000fca00078e0205 */
[--C-:B------:R-:W-:Y:S02]  /*145b0*/  SHF.R.U64 R11, R2, UR6, R3.reuse ;  /* 0x00000006020b7c19 */ /* 0x100fe40008001203 */
[----:B------:R-:W-:Y:S01]  /*145c0*/  SHF.R.U32.HI R2, RZ, UR6, R3 ;  /* 0x00000006ff027c19 */ /* 0x000fe20008011603 */
[----:B------:R-:W-:-:S03]  /*145d0*/  ULDC UR6, c[0x0][0x608] ;  /* 0x0001820000067ab9 */ /* 0x000fc60000000800 */
[--C-:B------:R-:W-:Y:S02]  /*145e0*/  SHF.R.U64 R12, R11, UR6, R2.reuse ;  /* 0x000000060b0c7c19 */ /* 0x100fe40008001202 */
[----:B------:R-:W-:Y:S01]  /*145f0*/  SHF.R.U32.HI R3, RZ, UR6, R2 ;  /* 0x00000006ff037c19 */ /* 0x000fe20008011602 */
[----:B------:R-:W-:-:S03]  /*14600*/  ULDC UR6, c[0x0][0x658] ;  /* 0x0001960000067ab9 */ /* 0x000fc60000000800 */
[--C-:B------:R-:W-:Y:S02]  /*14610*/  SHF.R.U64 R13, R12, UR6, R3.reuse ;  /* 0x000000060c0d7c19 */ /* 0x100fe40008001203 */
[----:B------:R-:W-:-:S03]  /*14620*/  SHF.R.U32.HI R15, RZ, UR6, R3 ;  /* 0x00000006ff0f7c19 */ /* 0x000fc60008011603 */
[----:B------:R-:W-:Y:S02]  /*14630*/  IMAD.MOV.U32 R2, RZ, RZ, R13 ;  /* 0x000000ffff027224 */ /* 0x000fe400078e000d */
[----:B------:R-:W-:Y:S01]  /*14640*/  IMAD.MOV.U32 R3, RZ, RZ, R15 ;  /* 0x000000ffff037224 */ /* 0x000fe200078e000f */
[----:B------:R-:W-:Y:S06]  /*14650*/  @!P0 BRA `(.L_x_525) ;  /* 0x0000000000288947 */ /* 0x000fec0003800000 */
[----:B------:R-:W-:Y:S02]  /*14660*/  ULDC UR6, c[0x0][0x64c] ;  /* 0x0001930000067ab9 */ /* 0x000fe40000000800 */
[----:B------:R-:W-:-:S05]  /*14670*/  IADD3 R3, P0, R13, UR6, RZ ;  /* 0x000000060d037c10 */ /* 0x000fca000ff1e0ff */
[----:B------:R-:W-:-:S04]  /*14680*/  IMAD.X R15, RZ, RZ, R15, P0 ;  /* 0x000000ffff0f7224 */ /* 0x000fc800000e060f */
[----:B------:R-:W-:-:S04]  /*14690*/  IMAD.WIDE.U32 R4, R15, UR8, RZ ;  /* 0x000000080f047c25 */ /* 0x000fc8000f8e00ff */
[----:B------:R-:W-:-:S04]  /*146a0*/  IMAD.WIDE.U32 R4, P0, R3, UR9, R4 ;  /* 0x0000000903047c25 */ /* 0x000fc8000f800004 */
[----:B------:R-:W-:-:S04]  /*146b0*/  IMAD.WIDE.U32 R2, R3, UR8, RZ ;  /* 0x0000000803027c25 */ /* 0x000fc8000f8e00ff */
[----:B------:R-:W-:Y:S01]  /*146c0*/  IMAD.MOV.U32 R2, RZ, RZ, R5 ;  /* 0x000000ffff027224 */ /* 0x000fe200078e0005 */
[----:B------:R-:W-:Y:S01]  /*146d0*/  IADD3 RZ, P1, R3, R4, RZ ;  /* 0x0000000403ff7210 */ /* 0x000fe20007f3e0ff */
[----:B------:R-:W-:-:S04]  /*146e0*/  IMAD.X R3, RZ, RZ, RZ, P0 ;  /* 0x000000ffff037224 */ /* 0x000fc800000e06ff */
[----:B------:R-:W-:-:S08]  /*146f0*/  IMAD.WIDE.U32.X R2, R15, UR9, R2, P1 ;  /* 0x000000090f027c25 */ /* 0x000fd000088e0402 */
.L_x_525:
[----:B------:R-:W-:Y:S01]  /*14700*/  ULDC UR6, c[0x0][0x648] ;  /* 0x0001920000067ab9 */ /* 0x000fe20000000800 */
[----:B------:R-:W-:Y:S01]  /*14710*/  LOP3.LUT R12, R12, UR19, RZ, 0xc0, !PT ;  /* 0x000000130c0c7c12 */ /* 0x000fe2000f8ec0ff */
[----:B------:R-:W-:Y:S01]  /*14720*/  UISETP.NE.AND UP0, UPT, UR39, URZ, UPT ;  /* 0x0000003f2700728c */ /* 0x000fe2000bf05270 */
[----:B------:R-:W-:Y:S01]  /*14730*/  SHF.R.U64 R3, R2, UR6, R3 ;  /* 0x0000000602037c19 */ /* 0x000fe20008001203 */
[----:B------:R-:W-:Y:S01]  /*14740*/  ULDC UR6, c[0x0][0x638] ;  /* 0x00018e0000067ab9 */ /* 0x000fe20000000800 */
[----:B------:R-:W-:-:S03]  /*14750*/  IMAD.MOV.U32 R4, RZ, RZ, 0x1 ;  /* 0x00000001ff047424 */ /* 0x000fc600078e00ff */
[----:B------:R-:W-:Y:S01]  /*14760*/  IMAD.MOV R2, RZ, RZ, -R3 ;  /* 0x000000ffff027224 */ /* 0x000fe200078e0a03 */
[----:B------:R-:W-:Y:S01]  /*14770*/  PLOP3.LUT P0, PT, PT, PT, UP0, 0x40, 0x0 ;  /* 0x000000000000781c */ /* 0x000fe20003f0e808 */
[----:B------:R-:W-:Y:S01]  /*14780*/  IMAD R12, R3, UR5, R12 ;  /* 0x00000005030c7c24 */ /* 0x000fe2000f8e020c */
[----:B------:R-:W-:Y:S01]  /*14790*/  PLOP3.LUT P1, PT, PT, PT, UP0, 0x40, 0x0 ;  /* 0x000000000000781c */ /* 0x000fe20003f2e808 */
[----:B------:R-:W-:Y:S01]  /*147a0*/  IMAD R13, R2, UR6, R13 ;  /* 0x00000006020d7c24 */ /* 0x000fe2000f8e020d */
[----:B------:R-:W-:Y:S01]  /*147b0*/  ULDC UR6, c[0x0][0x610] ;  /* 0x0001840000067ab9 */ /* 0x000fe20000000800 */
[----:B------:R-:W-:Y:S01]  /*147c0*/  LOP3.LUT R2, R11, UR4, RZ, 0xc0, !PT ;  /* 0x000000040b027c12 */ /* 0x000fe2000f8ec0ff */
[----:B------:R-:W-:Y:S01]  /*147d0*/  IMAD R7, R12, UR6, R7 ;  /* 0x000000060c077c24 */ /* 0x000fe2000f8e0207 */
[----:B------:R-:W-:-:S03]  /*147e0*/  ULDC UR6, c[0x0][0x600] ;  /* 0x0001800000067ab9 */ /* 0x000fc60000000800 */
[----:B------:R-:W-:-:S05]  /*147f0*/  IMAD R2, R13, UR6, R2 ;  /* 0x000000060d027c24 */ /* 0x000fca000f8e0202 */
[----:B------:R-:W-:Y:S02]  /*14800*/  SEL R3, R2, R7, P0 ;  /* 0x0000000702037207 */ /* 0x000fe40000000000 */
[----:B------:R-:W-:-:S07]  /*14810*/  SEL R2, R7, R2, P1 ;  /* 0x0000000207027207 */ /* 0x000fce0000800000 */
.L_x_523:
[----:B------:R-:W-:Y:S05]  /*14820*/  BSYNC B1 ;  /* 0x0000000000017941 */ /* 0x000fea0003800000 */
.L_x_522:
[----:B------:R-:W-:-:S13]  /*14830*/  LOP3.LUT P0, RZ, R4, 0xff, RZ, 0xc0, !PT ;  /* 0x000000ff04ff7812 */ /* 0x000fda000780c0ff */
[----:B------:R-:W-:Y:S05]  /*14840*/  @P0 BRA `(.L_x_526) ;  /* 0xfffffff400080947 */ /* 0x000fea000383ffff */
[----:B------:R-:W-:Y:S05]  /*14850*/  BSYNC B0 ;  /* 0x0000000000007941 */ /* 0x000fea0003800000 */
.L_x_515:
[----:B------:R-:W-:-:S03]  /*14860*/  UMOV UR6, 0xffffffff ;  /* 0xffffffff00067882 */ /* 0x000fc60000000000 */
[----:B------:R-:W-:Y:S05]  /*14870*/  BRA.DIV UR6, `(.L_x_527) ;  /* 0x0000000a06607947 */ /* 0x000fea000b800000 */
[----:B------:R-:W-:-:S13]  /*14880*/  ELECT P6, URZ, PT ;  /* 0x00000000003f782f */ /* 0x000fda00038c0000 */
.L_x_550:
[----:B------:R-:W-:Y:S04]  /*14890*/  BSSY B0, `(.L_x_528) ;  /* 0x000007d000007945 */ /* 0x000fe80003800000 */
[----:B------:R-:W-:Y:S05]  /*148a0*/  @!P6 BRA `(.L_x_529) ;  /* 0x0000000400ece947 */ /* 0x000fea0003800000 */
[----:B------:R-:W-:-:S04]  /*148b0*/  ULOP3.LUT UR6, UR38, 0x2, URZ, 0xfc, !UPT ;  /* 0x0000000226067892 */ /* 0x000fc8000f8efc3f */
[----:B------:R-:W-:-:S06]  /*148c0*/  UISETP.NE.AND UP0, UPT, UR6, 0x3, UPT ;  /* 0x000000030600788c */ /* 0x000fcc000bf05270 */
[----:B------:R-:W-:-:S13]  /*148d0*/  PLOP3.LUT P0, PT, PT, PT, UP0, 0x80, 0x0 ;  /* 0x000000000000781c */ /* 0x000fda0003f0f008 */
[----:B------:R-:W-:Y:S05]  /*148e0*/  @!P0 BRA `(.L_x_530) ;  /* 0x0000000000048947 */ /* 0x000fea0003800000 */
[----:B------:R-:W-:Y:S01]  /*148f0*/  BPT.TRAP 0x1 ;  /* 0x000000040000795c */ /* 0x000fe20000300000 */
.L_x_530:
[----:B------:R-:W0:Y:S01]  /*14900*/  S2R R3, SR_CgaCtaId ;  /* 0x0000000000037919 */ /* 0x000e220000008800 */
[----:B------:R-:W-:-:S04]  /*14910*/  MOV R2, 0x400 ;  /* 0x0000040000027802 */ /* 0x000fc80000000f00 */
[----:B0-----:R-:W-:Y:S02]  /*14920*/  LEA R3, R3, R2, 0x18 ;  /* 0x0000000203037211 */ /* 0x001fe400078ec0ff */
[----:B------:R-:W-:-:S03]  /*14930*/  SHF.L.U32 R2, R0, 0x1f, RZ ;  /* 0x0000001f00027819 */ /* 0x000fc600000006ff */
[----:B------:R-:W-:-:S04]  /*14940*/  VIADD R3, R3, 0x68 ;  /* 0x0000006803037836 */ /* 0x000fc80000000000 */
[----:B------:R-:W-:-:S04]  /*14950*/  IMAD R5, R6, 0x8, R3 ;  /* 0x0000000806057824 */ /* 0x000fc800078e0203 */
[----:B------:R-:W0:Y:S02]  /*14960*/  SYNCS.PHASECHK.TRANS64.TRYWAIT P0, [R5+URZ], R2 ;  /* 0x00000002050075a7 */ /* 0x000e24000800017f */
[----:B0-----:R-:W-:Y:S05]  /*14970*/  @!P0 BRA `(.L_x_531) ;  /* 0x0000000800408947 */ /* 0x001fea0003800000 */
.L_x_551:
[----:B------:R-:W-:-:S05]  /*14980*/  VIADD R6, R6, 0x1 ;  /* 0x0000000106067836 */ /* 0x000fca0000000000 */
[----:B------:R-:W-:-:S04]  /*14990*/  ISETP.NE.AND P0, PT, R6, 0xd, PT ;  /* 0x0000000d0600780c */ /* 0x000fc80003f05270 */
[----:B0-----:R-:W-:Y:S02]  /*149a0*/  SEL R5, RZ, 0x1, P0 ;  /* 0x00000001ff057807 */ /* 0x001fe40000000000 */
[----:B------:R-:W-:Y:S02]  /*149b0*/  SEL R6, R6, RZ, P0 ;  /* 0x000000ff06067207 */ /* 0x000fe40000000000 */
[----:B------:R-:W-:-:S03]  /*149c0*/  LOP3.LUT R5, R0, R5, RZ, 0x3c, !PT ;  /* 0x0000000500057212 */ /* 0x000fc600078e3cff */
[----:B------:R-:W-:Y:S01]  /*149d0*/  IMAD R7, R6, 0x8, R3 ;  /* 0x0000000806077824 */ /* 0x000fe200078e0203 */
[----:B------:R-:W-:-:S04]  /*149e0*/  SHF.L.U32 R0, R5, 0x1f, RZ ;  /* 0x0000001f05007819 */ /* 0x000fc800000006ff */
[----:B------:R-:W0:Y:S02]  /*149f0*/  SYNCS.PHASECHK.TRANS64.TRYWAIT P0, [R7+URZ], R0 ;  /* 0x00000000070075a7 */ /* 0x000e24000800017f */
[----:B0-----:R-:W-:Y:S05]  /*14a00*/  @!P0 BRA `(.L_x_532) ;  /* 0x0000000800308947 */ /* 0x001fea0003800000 */
.L_x_552:
[----:B0-----:R-:W-:-:S05]  /*14a10*/  VIADD R0, R6, 0x1 ;  /* 0x0000000106007836 */ /* 0x001fca0000000000 */
[----:B------:R-:W-:-:S04]  /*14a20*/  ISETP.NE.AND P0, PT, R0, 0xd, PT ;  /* 0x0000000d0000780c */ /* 0x000fc80003f05270 */
[----:B------:R-:W-:Y:S02]  /*14a30*/  SEL R2, RZ, 0x1, P0 ;  /* 0x00000001ff027807 */ /* 0x000fe40000000000 */
[----:B------:R-:W-:Y:S02]  /*14a40*/  SEL R4, R0, RZ, P0 ;  /* 0x000000ff00047207 */ /* 0x000fe40000000000 */
[----:B------:R-:W-:-:S03]  /*14a50*/  LOP3.LUT R5, R5, R2, RZ, 0x3c, !PT ;  /* 0x0000000205057212 */ /* 0x000fc600078e3cff */
[----:B------:R-:W-:Y:S01]  /*14a60*/  IMAD R7, R4, 0x8, R3 ;  /* 0x0000000804077824 */ /* 0x000fe200078e0203 */
[----:B------:R-:W-:-:S04]  /*14a70*/  SHF.L.U32 R0, R5, 0x1f, RZ ;  /* 0x0000001f05007819 */ /* 0x000fc800000006ff */
[----:B------:R-:W0:Y:S02]  /*14a80*/  SYNCS.PHASECHK.TRANS64.TRYWAIT P0, [R7+URZ], R0 ;  /* 0x00000000070075a7 */ /* 0x000e24000800017f */
[----:B0-----:R-:W-:Y:S05]  /*14a90*/  @!P0 BRA `(.L_x_533) ;  /* 0x0000000800208947 */ /* 0x001fea0003800000 */
.L_x_553:
        /* <DEDUP_REMOVED lines=9> */
.L_x_554:
        /* <DEDUP_REMOVED lines=9> */
.L_x_555:
        /* <DEDUP_REMOVED lines=9> */
.L_x_556:
        /* <DEDUP_REMOVED lines=9> */
.L_x_557:
        /* <DEDUP_REMOVED lines=9> */
.L_x_558:
        /* <DEDUP_REMOVED lines=9> */
.L_x_559:
        /* <DEDUP_REMOVED lines=9> */
.L_x_560:
        /* <DEDUP_REMOVED lines=9> */
.L_x_561:
        /* <DEDUP_REMOVED lines=9> */
.L_x_562:
[----:B0-----:R-:W-:-:S05]  /*14fb0*/  VIADD R0, R4, 0x1 ;  /* 0x0000000104007836 */ /* 0x001fca0000000000 */
[----:B------:R-:W-:-:S04]  /*14fc0*/  ISETP.NE.AND P0, PT, R0, 0xd, PT ;  /* 0x0000000d0000780c */ /* 0x000fc80003f05270 */
[----:B------:R-:W-:Y:S02]  /*14fd0*/  SEL R2, RZ, 0x1, P0 ;  /* 0x00000001ff027807 */ /* 0x000fe40000000000 */
[----:B------:R-:W-:Y:S02]  /*14fe0*/  SEL R0, R0, RZ, P0 ;  /* 0x000000ff00007207 */ /* 0x000fe40000000000 */
[----:B------:R-:W-:-:S03]  /*14ff0*/  LOP3.LUT R2, R5, R2, RZ, 0x3c, !PT ;  /* 0x0000000205027212 */ /* 0x000fc600078e3cff */
[----:B------:R-:W-:Y:S01]  /*15000*/  IMAD R3, R0, 0x8, R3 ;  /* 0x0000000800037824 */ /* 0x000fe200078e0203 */
[----:B------:R-:W-:-:S07]  /*15010*/  SHF.L.U32 R0, R2, 0x1f, RZ ;  /* 0x0000001f02007819 */ /* 0x000fce00000006ff */
.L_x_543:
[----:B0-----:R0:W1:Y:S02]  /*15020*/  SYNCS.PHASECHK.TRANS64.TRYWAIT P0, [R3+URZ], R0 ;  /* 0x00000000030075a7 */ /* 0x001064000800017f */
[----:B-1----:R-:W-:Y:S05]  /*15030*/  @!P0 NANOSLEEP.SYNCS 0x989680 ;  /* 0x009896800000895d */ /* 0x002fea0003900000 */
[----:B------:R-:W1:Y:S02]  /*15040*/  @!P0 SYNCS.PHASECHK.TRANS64 P0, [R3+URZ], R0 ;  /* 0x00000000030085a7 */ /* 0x000e64000800007f */
[----:B-1----:R-:W-:Y:S05]  /*15050*/  @!P0 BRA `(.L_x_543) ;  /* 0xfffffffc00f08947 */ /* 0x002fea000383ffff */
.L_x_529:
[----:B------:R-:W-:Y:S05]  /*15060*/  BSYNC B0 ;  /* 0x0000000000007941 */ /* 0x000fea0003800000 */
.L_x_528:
[----:B------:R-:W-:Y:S05]  /*15070*/  EXIT ;  /* 0x000000000000794d */ /* 0x000fea0003800000 */
.L_x_22:
[----:B-1----:R1:W2:Y:S02]  /*15080*/  SYNCS.PHASECHK.TRANS64.TRYWAIT P1, [R3+URZ], R0 ;  /* 0x00000000030075a7 */ /* 0x0022a4000802017f */
[----:B--2---:R-:W-:Y:S05]  /*15090*/  @!P1 NANOSLEEP.SYNCS 0x989680 ;  /* 0x009896800000995d */ /* 0x004fea0003900000 */
[----:B------:R-:W2:Y:S02]  /*150a0*/  @!P1 SYNCS.PHASECHK.TRANS64 P1, [R3+URZ], R0 ;  /* 0x00000000030095a7 */ /* 0x000ea4000802007f */
[----:B--2---:R-:W-:Y:S05]  /*150b0*/  @!P1 BRA `(.L_x_22) ;  /* 0xfffffffc00f09947 */ /* 0x004fea000383ffff */
[----:B------:R-:W-:Y:S05]  /*150c0*/  BRA `(.L_x_21) ;  /* 0xfffffec400d47947 */ /* 0x000fea000383ffff */
.L_x_27:
[----:B-1----:R-:W-:-:S04]  /*150d0*/  IMAD.U32 R7, RZ, RZ, UR4 ;  /* 0x00000004ff077e24 */ /* 0x002fc8000f8e00ff */
[----:B------:R1:W2:Y:S03]  /*150e0*/  SYNCS.PHASECHK.TRANS64.TRYWAIT P1, [R7+URZ], R5 ;  /* 0x00000005070075a7 */ /* 0x0002a6000802017f */
[----:B--2---:R-:W-:Y:S05]  /*150f0*/  @!P1 NANOSLEEP.SYNCS 0x989680 ;  /* 0x009896800000995d */ /* 0x004fea0003900000 */
[----:B------:R-:W2:Y:S02]  /*15100*/  @!P1 SYNCS.PHASECHK.TRANS64 P1, [R7+URZ], R5 ;  /* 0x00000005070095a7 */ /* 0x000ea4000802007f */
[----:B--2---:R-:W-:Y:S05]  /*15110*/  @!P1 BRA `(.L_x_27) ;  /* 0xfffffffc00ec9947 */ /* 0x004fea000383ffff */
[----:B------:R-:W-:Y:S05]  /*15120*/  BRA `(.L_x_26) ;  /* 0xfffffecc00d07947 */ /* 0x000fea000383ffff */
.L_x_516:
[----:B------:R-:W-:Y:S01]  /*15130*/  BSSY B1, `(.L_x_544) ;  /* 0x0000006000017945 */ /* 0x000fe20003800000 */
[----:B------:R-:W-:-:S07]  /*15140*/  IMAD.MOV.U32 R15, RZ, RZ, -0x1 ;  /* 0xffffffffff0f7424 */ /* 0x000fce00078e00ff */
[----:B------:R-:W-:Y:S05]  /*15150*/  WARPSYNC.COLLECTIVE R15, `(.L_x_545) ;  /* 0x000000000f0c7348 */ /* 0x000fea0003c00000 */
[----:B------:R-:W-:Y:S02]  /*15160*/  ELECT P6, UR62, PT ;  /* 0x00000000003e782f */ /* 0x000fe400038c0000 */
[----:B------:R-:W-:Y:S01]  /*15170*/  MOV R14, UR62 ;  /* 0x0000003e000e7c02 */ /* 0x000fe20008000f00 */
[----:B------:R-:W-:Y:S10]  /*15180*/  ENDCOLLECTIVE ;  /* 0x000000000000791b */ /* 0x000ff40003800000 */
.L_x_545:
[----:B------:R-:W-:Y:S05]  /*15190*/  BSYNC B1 ;  /* 0x0000000000017941 */ /* 0x000fea0003800000 */
.L_x_544:
[----:B------:R-:W-:Y:S05]  /*151a0*/  BRA `(.L_x_546) ;  /* 0xffffffe800bc7947 */ /* 0x000fea000383ffff */
.L_x_519:
[----:B0-----:R0:W2:Y:S02]  /*151b0*/  SYNCS.PHASECHK.TRANS64.TRYWAIT P0, [R7+URZ+0x68], R12 ;  /* 0x0000680c070075a7 */ /* 0x0010a4000800017f */
[----:B--2---:R-:W-:Y:S05]  /*151c0*/  @!P0 NANOSLEEP.SYNCS 0x989680 ;  /* 0x009896800000895d */ /* 0x004fea0003900000 */
[----:B------:R-:W2:Y:S02]  /*151d0*/  @!P0 SYNCS.PHASECHK.TRANS64 P0, [R7+URZ+0x68], R12 ;  /* 0x0000680c070085a7 */ /* 0x000ea4000800007f */
[----:B--2---:R-:W-:Y:S05]  /*151e0*/  @!P0 BRA `(.L_x_519) ;  /* 0xfffffffc00f08947 */ /* 0x004fea000383ffff */
[----:B------:R-:W-:Y:S05]  /*151f0*/  BRA `(.L_x_547) ;  /* 0xffffffe800fc7947 */ /* 0x000fea000383ffff */
.L_x_527:
[----:B------:R-:W-:Y:S01]  /*15200*/  BSSY B0, `(.L_x_548) ;  /* 0x0000006000007945 */ /* 0x000fe20003800000 */
[----:B------:R-:W-:-:S07]  /*15210*/  IMAD.MOV.U32 R15, RZ, RZ, -0x1 ;  /* 0xffffffffff0f7424 */ /* 0x000fce00078e00ff */
[----:B------:R-:W-:Y:S05]  /*15220*/  WARPSYNC.COLLECTIVE R15, `(.L_x_549) ;  /* 0x000000000f0c7348 */ /* 0x000fea0003c00000 */
[----:B------:R-:W-:Y:S02]  /*15230*/  ELECT P6, UR62, PT ;  /* 0x00000000003e782f */ /* 0x000fe400038c0000 */
[----:B------:R-:W-:Y:S01]  /*15240*/  MOV R14, UR62 ;  /* 0x0000003e000e7c02 */ /* 0x000fe20008000f00 */
[----:B------:R-:W-:Y:S10]  /*15250*/  ENDCOLLECTIVE ;  /* 0x000000000000791b */ /* 0x000ff40003800000 */
.L_x_549:
[----:B------:R-:W-:Y:S05]  /*15260*/  BSYNC B0 ;  /* 0x0000000000007941 */ /* 0x000fea0003800000 */
.L_x_548:
[----:B------:R-:W-:Y:S05]  /*15270*/  BRA `(.L_x_550) ;  /* 0xfffffff400847947 */ /* 0x000fea000383ffff */
.L_x_531:
[----:B0-----:R0:W1:Y:S02]  /*15280*/  SYNCS.PHASECHK.TRANS64.TRYWAIT P0, [R5+URZ], R2 ;  /* 0x00000002050075a7 */ /* 0x001064000800017f */
[----:B-1----:R-:W-:Y:S05]  /*15290*/  @!P0 NANOSLEEP.SYNCS 0x989680 ;  /* 0x009896800000895d */ /* 0x002fea0003900000 */
[----:B------:R-:W1:Y:S02]  /*152a0*/  @!P0 SYNCS.PHASECHK.TRANS64 P0, [R5+URZ], R2 ;  /* 0x00000002050085a7 */ /* 0x000e64000800007f */
[----:B-1----:R-:W-:Y:S05]  /*152b0*/  @!P0 BRA `(.L_x_531) ;  /* 0xfffffffc00f08947 */ /* 0x002fea000383ffff */
[----:B------:R-:W-:Y:S05]  /*152c0*/  BRA `(.L_x_551) ;  /* 0xfffffff400ac7947 */ /* 0x000fea000383ffff */
.L_x_532:
[----:B0-----:R0:W1:Y:S02]  /*152d0*/  SYNCS.PHASECHK.TRANS64.TRYWAIT P0, [R7+URZ], R0 ;  /* 0x00000000070075a7 */ /* 0x001064000800017f */
[----:B-1----:R-:W-:Y:S05]  /*152e0*/  @!P0 NANOSLEEP.SYNCS 0x989680 ;  /* 0x009896800000895d */ /* 0x002fea0003900000 */
[----:B------:R-:W1:Y:S02]  /*152f0*/  @!P0 SYNCS.PHASECHK.TRANS64 P0, [R7+URZ], R0 ;  /* 0x00000000070085a7 */ /* 0x000e64000800007f */
[----:B-1----:R-:W-:Y:S05]  /*15300*/  @!P0 BRA `(.L_x_532) ;  /* 0xfffffffc00f08947 */ /* 0x002fea000383ffff */
[----:B------:R-:W-:Y:S05]  /*15310*/  BRA `(.L_x_552) ;  /* 0xfffffff400bc7947 */ /* 0x000fea000383ffff */
.L_x_533:
[----:B0-----:R0:W1:Y:S02]  /*15320*/  SYNCS.PHASECHK.TRANS64.TRYWAIT P0, [R7+URZ], R0 ;  /* 0x00000000070075a7 */ /* 0x001064000800017f */
[----:B-1----:R-:W-:Y:S05]  /*15330*/  @!P0 NANOSLEEP.SYNCS 0x989680 ;  /* 0x009896800000895d */ /* 0x002fea0003900000 */
[----:B------:R-:W1:Y:S02]  /*15340*/  @!P0 SYNCS.PHASECHK.TRANS64 P0, [R7+URZ], R0 ;  /* 0x00000000070085a7 */ /* 0x000e64000800007f */
[----:B-1----:R-:W-:Y:S05]  /*15350*/  @!P0 BRA `(.L_x_533) ;  /* 0xfffffffc00f08947 */ /* 0x002fea000383ffff */
[----:B------:R-:W-:Y:S05]  /*15360*/  BRA `(.L_x_553) ;  /* 0xfffffff400cc7947 */ /* 0x000fea000383ffff */
.L_x_534:
[----:B0-----:R0:W1:Y:S02]  /*15370*/  SYNCS.PHASECHK.TRANS64.TRYWAIT P0, [R7+URZ], R0 ;  /* 0x00000000070075a7 */ /* 0x001064000800017f */
[----:B-1----:R-:W-:Y:S05]  /*15380*/  @!P0 NANOSLEEP.SYNCS 0x989680 ;  /* 0x009896800000895d */ /* 0x002fea0003900000 */
[----:B------:R-:W1:Y:S02]  /*15390*/  @!P0 SYNCS.PHASECHK.TRANS64 P0, [R7+URZ], R0 ;  /* 0x00000000070085a7 */ /* 0x000e64000800007f */
[----:B-1----:R-:W-:Y:S05]  /*153a0*/  @!P0 BRA `(.L_x_534) ;  /* 0xfffffffc00f08947 */ /* 0x002fea000383ffff */
[----:B------:R-:W-:Y:S05]  /*153b0*/  BRA `(.L_x_554) ;  /* 0xfffffff400dc7947 */ /* 0x000fea000383ffff */
.L_x_535:
[----:B0-----:R0:W1:Y:S02]  /*153c0*/  SYNCS.PHASECHK.TRANS64.TRYWAIT P0, [R7+URZ], R0 ;  /* 0x00000000070075a7 */ /* 0x001064000800017f */
[----:B-1----:R-:W-:Y:S05]  /*153d0*/  @!P0 NANOSLEEP.SYNCS 0x989680 ;  /* 0x009896800000895d */ /* 0x002fea0003900000 */
[----:B------:R-:W1:Y:S02]  /*153e0*/  @!P0 SYNCS.PHASECHK.TRANS64 P0, [R7+URZ], R0 ;  /* 0x00000000070085a7 */ /* 0x000e64000800007f */
[----:B-1----:R-:W-:Y:S05]  /*153f0*/  @!P0 BRA `(.L_x_535) ;  /* 0xfffffffc00f08947 */ /* 0x002fea000383ffff */
[----:B------:R-:W-:Y:S05]  /*15400*/  BRA `(.L_x_555) ;  /* 0xfffffff400ec7947 */ /* 0x000fea000383ffff */
.L_x_536:
[----:B0-----:R0:W1:Y:S02]  /*15410*/  SYNCS.PHASECHK.TRANS64.TRYWAIT P0, [R7+URZ], R0 ;  /* 0x00000000070075a7 */ /* 0x001064000800017f */
[----:B-1----:R-:W-:Y:S05]  /*15420*/  @!P0 NANOSLEEP.SYNCS 0x989680 ;  /* 0x009896800000895d */ /* 0x002fea0003900000 */
[----:B------:R-:W1:Y:S02]  /*15430*/  @!P0 SYNCS.PHASECHK.TRANS64 P0, [R7+URZ], R0 ;  /* 0x00000000070085a7 */ /* 0x000e64000800007f */
[----:B-1----:R-:W-:Y:S05]  /*15440*/  @!P0 BRA `(.L_x_536) ;  /* 0xfffffffc00f08947 */ /* 0x002fea000383ffff */
[----:B------:R-:W-:Y:S05]  /*15450*/  BRA `(.L_x_556) ;  /* 0xfffffff400fc7947 */ /* 0x000fea000383ffff */
.L_x_537:
[----:B0-----:R0:W1:Y:S02]  /*15460*/  SYNCS.PHASECHK.TRANS64.TRYWAIT P0, [R7+URZ], R0 ;  /* 0x00000000070075a7 */ /* 0x001064000800017f */
[----:B-1----:R-:W-:Y:S05]  /*15470*/  @!P0 NANOSLEEP.SYNCS 0x989680 ;  /* 0x009896800000895d */ /* 0x002fea0003900000 */
[----:B------:R-:W1:Y:S02]  /*15480*/  @!P0 SYNCS.PHASECHK.TRANS64 P0, [R7+URZ], R0 ;  /* 0x00000000070085a7 */ /* 0x000e64000800007f */
[----:B-1----:R-:W-:Y:S05]  /*15490*/  @!P0 BRA `(.L_x_537) ;  /* 0xfffffffc00f08947 */ /* 0x002fea000383ffff */
[----:B------:R-:W-:Y:S05]  /*154a0*/  BRA `(.L_x_557) ;  /* 0xfffffff8000c7947 */ /* 0x000fea000383ffff */
.L_x_538:
[----:B0-----:R0:W1:Y:S02]  /*154b0*/  SYNCS.PHASECHK.TRANS64.TRYWAIT P0, [R7+URZ], R0 ;  /* 0x00000000070075a7 */ /* 0x001064000800017f */
[----:B-1----:R-:W-:Y:S05]  /*154c0*/  @!P0 NANOSLEEP.SYNCS 0x989680 ;  /* 0x009896800000895d */ /* 0x002fea0003900000 */
[----:B------:R-:W1:Y:S02]  /*154d0*/  @!P0 SYNCS.PHASECHK.TRANS64 P0, [R7+URZ], R0 ;  /* 0x00000000070085a7 */ /* 0x000e64000800007f */
[----:B-1----:R-:W-:Y:S05]  /*154e0*/  @!P0 BRA `(.L_x_538) ;  /* 0xfffffffc00f08947 */ /* 0x002fea000383ffff */
[----:B------:R-:W-:Y:S05]  /*154f0*/  BRA `(.L_x_558) ;  /* 0xfffffff8001c7947 */ /* 0x000fea000383ffff */
.L_x_539:
[----:B0-----:R0:W1:Y:S02]  /*15500*/  SYNCS.PHASECHK.TRANS64.TRYWAIT P0, [R7+URZ], R0 ;  /* 0x00000000070075a7 */ /* 0x001064000800017f */
[----:B-1----:R-:W-:Y:S05]  /*15510*/  @!P0 NANOSLEEP.SYNCS 0x989680 ;  /* 0x009896800000895d */ /* 0x002fea0003900000 */
[----:B------:R-:W1:Y:S02]  /*15520*/  @!P0 SYNCS.PHASECHK.TRANS64 P0, [R7+URZ], R0 ;  /* 0x00000000070085a7 */ /* 0x000e64000800007f */
[----:B-1----:R-:W-:Y:S05]  /*15530*/  @!P0 BRA `(.L_x_539) ;  /* 0xfffffffc00f08947 */ /* 0x002fea000383ffff */
[----:B------:R-:W-:Y:S05]  /*15540*/  BRA `(.L_x_559) ;  /* 0xfffffff8002c7947 */ /* 0x000fea000383ffff */
.L_x_540:
[----:B0-----:R0:W1:Y:S02]  /*15550*/  SYNCS.PHASECHK.TRANS64.TRYWAIT P0, [R7+URZ], R0 ;  /* 0x00000000070075a7 */ /* 0x001064000800017f */
[----:B-1----:R-:W-:Y:S05]  /*15560*/  @!P0 NANOSLEEP.SYNCS 0x989680 ;  /* 0x009896800000895d */ /* 0x002fea0003900000 */
[----:B------:R-:W1:Y:S02]  /*15570*/  @!P0 SYNCS.PHASECHK.TRANS64 P0, [R7+URZ], R0 ;  /* 0x00000000070085a7 */ /* 0x000e64000800007f */
[----:B-1----:R-:W-:Y:S05]  /*15580*/  @!P0 BRA `(.L_x_540) ;  /* 0xfffffffc00f08947 */ /* 0x002fea000383ffff */
[----:B------:R-:W-:Y:S05]  /*15590*/  BRA `(.L_x_560) ;  /* 0xfffffff8003c7947 */ /* 0x000fea000383ffff */
.L_x_541:
[----:B0-----:R0:W1:Y:S02]  /*155a0*/  SYNCS.PHASECHK.TRANS64.TRYWAIT P0, [R7+URZ], R0 ;  /* 0x00000000070075a7 */ /* 0x001064000800017f */
[----:B-1----:R-:W-:Y:S05]  /*155b0*/  @!P0 NANOSLEEP.SYNCS 0x989680 ;  /* 0x009896800000895d */ /* 0x002fea0003900000 */
[----:B------:R-:W1:Y:S02]  /*155c0*/  @!P0 SYNCS.PHASECHK.TRANS64 P0, [R7+URZ], R0 ;  /* 0x00000000070085a7 */ /* 0x000e64000800007f */
[----:B-1----:R-:W-:Y:S05]  /*155d0*/  @!P0 BRA `(.L_x_541) ;  /* 0xfffffffc00f08947 */ /* 0x002fea000383ffff */
[----:B------:R-:W-:Y:S05]  /*155e0*/  BRA `(.L_x_561) ;  /* 0xfffffff8004c7947 */ /* 0x000fea000383ffff */
.L_x_542:
[----:B0-----:R0:W1:Y:S02]  /*155f0*/  SYNCS.PHASECHK.TRANS64.TRYWAIT P0, [R7+URZ], R0 ;  /* 0x00000000070075a7 */ /* 0x001064000800017f */
[----:B-1----:R-:W-:Y:S05]  /*15600*/  @!P0 NANOSLEEP.SYNCS 0x989680 ;  /* 0x009896800000895d */ /* 0x002fea0003900000 */
[----:B------:R-:W1:Y:S02]  /*15610*/  @!P0 SYNCS.PHASECHK.TRANS64 P0, [R7+URZ], R0 ;  /* 0x00000000070085a7 */ /* 0x000e64000800007f */
[----:B-1----:R-:W-:Y:S05]  /*15620*/  @!P0 BRA `(.L_x_542) ;  /* 0xfffffffc00f08947 */ /* 0x002fea000383ffff */
[----:B------:R-:W-:Y:S05]  /*15630*/  BRA `(.L_x_562) ;  /* 0xfffffff8005c7947 */ /* 0x000fea000383ffff */
.L_x_563:
[----:B------:R-:W-:-:S00]  /*15640*/  BRA `(.L_x_563) ;  /* 0xfffffffc00fc7947 */ /* 0x000fc0000383ffff */
[----:B------:R-:W-:-:S00]  /*15650*/  NOP ;  /* 0x0000000000007918 */ /* 0x000fc00000000000 */
        /* <DEDUP_REMOVED lines=10> */
.L_x_564:


//--------------------- .nv.global.init           --------------------------
	.section	.nv.global.init,"aw",@progbits
.nv.global.init:
	.type		$str$22,@object
	.size		$str$22,($str$23 - $str$22)
$str$22:
        /*0000*/ 	.byte	0x6b, 0x5f, 0x74, 0x69, 0x6c, 0x65, 0x5f, 0x63, 0x6f, 0x75, 0x6e, 0x74, 0x20, 0x3e, 0x3d, 0x20
        /*0010*/ 	.byte	0x31, 0x00
	.type		$str$23,@object
	.size		$str$23,(__unnamed_1 - $str$23)
$str$23:
        /*0012*/ 	.byte	0x2f, 0x74, 0x6d, 0x70, 0x2f, 0x63, 0x75, 0x74, 0x6c, 0x61, 0x73, 0x73, 0x5f, 0x73, 0x77, 0x65
        /*0022*/ 	.byte	0x65, 0x70, 0x5f, 0x73, 0x72, 0x63, 0x2f, 0x69, 0x6e, 0x63, 0x6c, 0x75, 0x64, 0x65, 0x2f, 0x63
        /*0032*/ 	.byte	0x75, 0x74, 0x6c, 0x61, 0x73, 0x73, 0x2f, 0x67, 0x65, 0x6d, 0x6d, 0x2f, 0x63, 0x6f, 0x6c, 0x6c
        /*0042*/ 	.byte	0x65, 0x63, 0x74, 0x69, 0x76, 0x65, 0x2f, 0x73, 0x6d, 0x39, 0x30, 0x5f, 0x6d, 0x6d, 0x61, 0x5f
        /*0052*/ 	.byte	0x74, 0x6d, 0x61, 0x5f, 0x67, 0x6d, 0x6d, 0x61, 0x5f, 0x73, 0x73, 0x5f, 0x77, 0x61, 0x72, 0x70
        /*0062*/ 	.byte	0x73, 0x70, 0x65, 0x63, 0x69, 0x61, 0x6c, 0x69, 0x7a, 0x65, 0x64, 0x2e, 0x68, 0x70, 0x70, 0x00
	.type		__unnamed_1,@object
	.size		__unnamed_1,(.L_0 - __unnamed_1)
__unnamed_1:
        /* <DEDUP_REMOVED lines=181> */
        /*0bc2*/ 	.byte	0x6e, 0x74, 0x69, 0x74, 0x79, 0x5d, 0x00
.L_0:


//--------------------- .nv.shared._ZN7cutlass13device_kernelINS_4gemm6kernel13GemmUniversalIN4cute5tupleIJiiiiEEENS1_10collective13CollectiveMmaINS1_34MainloopSm90TmaGmmaWarpSpecializedILi13ENS5_IJNS4_1CILi2EEENSA_ILi1EEESC_EEENS1_35KernelTmaWarpSpecializedCooperativeEEENS5_IJNSA_ILi384EEENSA_ILi160EEENSA_ILi16EEEEEENS_6half_tENS5_IJlSC_lEEESK_SL_NS4_8TiledMMAINS4_8MMA_AtomIJNS4_4SM904GMMA25MMA_64x32x16_F32F16F16_SSILNSP_5MajorE0ELSR_0ELNSP_7ScaleInE1ELSS_1EEEEEENS4_6LayoutISD_NS5_IJSC_NSA_ILi0EEESW_EEEEENS5_IJNS4_10UnderscoreESZ_SZ_EEEEENS4_13SM90_TMA_LOADENS4_14ComposedLayoutINS4_7SwizzleILi1ELi4ELi3EEENS4_18smem_ptr_flag_bitsILi16EEENSV_INS5_IJNSA_ILi8EEESI_EEENS5_IJSI_SC_EEEEEEEvNS4_8identityENS4_23SM90_TMA_LOAD_MULTICASTES1C_vS1D_EENS_8epilogue10collective6detail29Sm90TmaWarpSpecializedAdapterINS1H_15DefaultEpilogueISK_SL_SL_NS1G_6thread17LinearCombinationISK_Li1EffLNS1L_9ScaleType4KindE0ELNS_15FloatRoundStyleE2ESK_EENS1_15EpilogueDefaultEEEEEvvEEEEvNT_6ParamsE --------------------------
	.section	.nv.shared._ZN7cutlass13device_kernelINS_4gemm6kernel13GemmUniversalIN4cute5tupleIJiiiiEEENS1_10collective13CollectiveMmaINS1_34MainloopSm90TmaGmmaWarpSpecializedILi13ENS5_IJNS4_1CILi2EEENSA_ILi1EEESC_EEENS1_35KernelTmaWarpSpecializedCooperativeEEENS5_IJNSA_ILi384EEENSA_ILi160EEENSA_ILi16EEEEEENS_6half_tENS5_IJlSC_lEEESK_SL_NS4_8TiledMMAINS4_8MMA_AtomIJNS4_4SM904GMMA25MMA_64x32x16_F32F16F16_SSILNSP_5MajorE0ELSR_0ELNSP_7ScaleInE1ELSS_1EEEEEENS4_6LayoutISD_NS5_IJSC_NSA_ILi0EEESW_EEEEENS5_IJNS4_10UnderscoreESZ_SZ_EEEEENS4_13SM90_TMA_LOADENS4_14ComposedLayoutINS4_7SwizzleILi1ELi4ELi3EEENS4_18smem_ptr_flag_bitsILi16EEENSV_INS5_IJNSA_ILi8EEESI_EEENS5_IJSI_SC_EEEEEEEvNS4_8identityENS4_23SM90_TMA_LOAD_MULTICASTES1C_vS1D_EENS_8epilogue10collective6detail29Sm90TmaWarpSpecializedAdapterINS1H_15DefaultEpilogueISK_SL_SL_NS1G_6thread17LinearCombinationISK_Li1EffLNS1L_9ScaleType4KindE0ELNS_15FloatRoundStyleE2ESK_EENS1_15EpilogueDefaultEEEEEvvEEEEvNT_6ParamsE,"aw",@nobits
	.sectionflags	@""
	.align	16
	.zero		1024


//--------------------- .nv.shared.reserved.0     --------------------------
	.section	.nv.shared.reserved.0,"aw",@nobits
	.weak		__nv_reservedSMEM_offset_0_alias
	.size		__nv_reservedSMEM_offset_0_alias, 0, 0
	.other		__nv_reservedSMEM_offset_0_alias,@"STO_CUDA_RESERVED_SHARED STV_DEFAULT"
__nv_reservedSMEM_offset_0_alias:
	.zero		0


//--------------------- .nv.global                --------------------------
	.section	.nv.global,"aw",@nobits
.nv.global:
	.type		_ZN40_INTERNAL_367bd995_4_k_cu_4d51cbd5_112624cute1_E,@object
	.size		_ZN40_INTERNAL_367bd995_4_k_cu_4d51cbd5_112624cute1_E,(_ZN40_INTERNAL_367bd995_4_k_cu_4d51cbd5_112624cuda3std3__45__cpo6cbeginE - _ZN40_INTERNAL_367bd995_4_k_cu_4d51cbd5_112624cute1_E)
_ZN40_INTERNAL_367bd995_4_k_cu_4d51cbd5_112624cute1_E:
	.zero		1
	.type		_ZN40_INTERNAL_367bd995_4_k_cu_4d51cbd5_112624cuda3std3__45__cpo6cbeginE,@object
	.size		_ZN40_INTERNAL_367bd995_4_k_cu_4d51cbd5_112624cuda3std3__45__cpo6cbeginE,(_ZN40_INTERNAL_367bd995_4_k_cu_4d51cbd5_112624cuda3std3__48in_placeE - _ZN40_INTERNAL_367bd995_4_k_cu_4d51cbd5_112624cuda3std3__45__cpo6cbeginE)
_ZN40_INTERNAL_367bd995_4_k_cu_4d51cbd5_112624cuda3std3__45__cpo6cbeginE:
	.zero		1
	.type		_ZN40_INTERNAL_367bd995_4_k_cu_4d51cbd5_112624cuda3std3__48in_placeE,@object
	.size		_ZN40_INTERNAL_367bd995_4_k_cu_4d51cbd5_112624cuda3std3__48in_placeE,(_ZN40_INTERNAL_367bd995_4_k_cu_4d51cbd5_112624cuda3std6ranges3__45__cpo9iter_moveE - _ZN40_INTERNAL_367bd995_4_k_cu_4d51cbd5_112624cuda3std3__48in_placeE)
_ZN40_INTERNAL_367bd995_4_k_cu_4d51cbd5_112624cuda3std3__48in_placeE:
	.zero		1
	.type		_ZN40_INTERNAL_367bd995_4_k_cu_4d51cbd5_112624cuda3std6ranges3__45__cpo9iter_moveE,@object
	.size		_ZN40_INTERNAL_367bd995_4_k_cu_4d51cbd5_112624cuda3std6ranges3__45__cpo9iter_moveE,(_ZN40_INTERNAL_367bd995_4_k_cu_4d51cbd5_112624cuda3std3__45__cpo5beginE - _ZN40_INTERNAL_367bd995_4_k_cu_4d51cbd5_112624cuda3std6ranges3__45__cpo9iter_moveE)
_ZN40_INTERNAL_367bd995_4_k_cu_4d51cbd5_112624cuda3std6ranges3__45__cpo9iter_moveE:
	.zero		1
	.type		_ZN40_INTERNAL_367bd995_4_k_cu_4d51cbd5_112624cuda3std3__45__cpo5beginE,@object
	.size		_ZN40_INTERNAL_367bd995_4_k_cu_4d51cbd5_112624cuda3std3__45__cpo5beginE,(_ZN40_INTERNAL_367bd995_4_k_cu_4d51cbd5_112624cuda3std3__442_GLOBAL__N__367bd995_4_k_cu_4d51cbd5_112626ignoreE - _ZN40_INTERNAL_367bd995_4_k_cu_4d51cbd5_112624cuda3std3__45__cpo5beginE)
_ZN40_INTERNAL_367bd995_4_k_cu_4d51cbd5_112624cuda3std3__45__cpo5beginE:
	.zero		1
	.type		_ZN40_INTERNAL_367bd995_4_k_cu_4d51cbd5_112624cuda3std3__442_GLOBAL__N__367bd995_4_k_cu_4d51cbd5_112626ignoreE,@object
	.size		_ZN40_INTERNAL_367bd995_4_k_cu_4d51cbd5_112624cuda3std3__442_GLOBAL__N__367bd995_4_k_cu_4d51cbd5_112626ignoreE,(_ZN40_INTERNAL_367bd995_4_k_cu_4d51cbd5_112624cute7productE - _ZN40_INTERNAL_367bd995_4_k_cu_4d51cbd5_112624cuda3std3__442_GLOBAL__N__367bd995_4_k_cu_4d51cbd5_112626ignoreE)
_ZN40_INTERNAL_367bd995_4_k_cu_4d51cbd5_112624cuda3std3__442_GLOBAL__N__367bd995_4_k_cu_4d51cbd5_112626ignoreE:
	.zero		1
	.type		_ZN40_INTERNAL_367bd995_4_k_cu_4d51cbd5_112624cute7productE,@object
	.size		_ZN40_INTERNAL_367bd995_4_k_cu_4d51cbd5_112624cute7productE,(_ZN40_INTERNAL_367bd995_4_k_cu_4d51cbd5_112624cuda3std3__45__cpo3endE - _ZN40_INTERNAL_367bd995_4_k_cu_4d51cbd5_112624cute7productE)
_ZN40_INTERNAL_367bd995_4_k_cu_4d51cbd5_112624cute7productE:
	.zero		1
	.type		_ZN40_INTERNAL_367bd995_4_k_cu_4d51cbd5_112624cuda3std3__45__cpo3endE,@object
	.size		_ZN40_INTERNAL_367bd995_4_k_cu_4d51cbd5_112624cuda3std3__45__cpo3endE,(_ZN40_INTERNAL_367bd995_4_k_cu_4d51cbd5_112624cuda3std3__419piecewise_constructE - _ZN40_INTERNAL_367bd995_4_k_cu_4d51cbd5_112624cuda3std3__45__cpo3endE)
_ZN40_INTERNAL_367bd995_4_k_cu_4d51cbd5_112624cuda3std3__45__cpo3endE:
	.zero		1
	.type		_ZN40_INTERNAL_367bd995_4_k_cu_4d51cbd5_112624cuda3std3__419piecewise_constructE,@object
	.size		_ZN40_INTERNAL_367bd995_4_k_cu_4d51cbd5_112624cuda3std3__419piecewise_constructE,(_ZN40_INTERNAL_367bd995_4_k_cu_4d51cbd5_112624cuda3std3__45__cpo4cendE - _ZN40_INTERNAL_367bd995_4_k_cu_4d51cbd5_112624cuda3std3__419piecewise_constructE)
_ZN40_INTERNAL_367bd995_4_k_cu_4d51cbd5_112624cuda3std3__419piecewise_constructE:
	.zero		1
	.type		_ZN40_INTERNAL_367bd995_4_k_cu_4d51cbd5_112624cuda3std3__45__cpo4cendE,@object
	.size		_ZN40_INTERNAL_367bd995_4_k_cu_4d51cbd5_112624cuda3std3__45__cpo4cendE,(_ZN40_INTERNAL_367bd995_4_k_cu_4d51cbd5_112624cuda3std6ranges3__45__cpo4swapE - _ZN40_INTERNAL_367bd995_4_k_cu_4d51cbd5_112624cuda3std3__45__cpo4cendE)
_ZN40_INTERNAL_367bd995_4_k_cu_4d51cbd5_112624cuda3std3__45__cpo4cendE:
	.zero		1
	.type		_ZN40_INTERNAL_367bd995_4_k_cu_4d51cbd5_112624cuda3std6ranges3__45__cpo4swapE,@object
	.size		_ZN40_INTERNAL_367bd995_4_k_cu_4d51cbd5_112624cuda3std6ranges3__45__cpo4swapE,(.L_8 - _ZN40_INTERNAL_367bd995_4_k_cu_4d51cbd5_112624cuda3std6ranges3__45__cpo4swapE)
_ZN40_INTERNAL_367bd995_4_k_cu_4d51cbd5_112624cuda3std6ranges3__45__cpo4swapE:
	.zero		1
.L_8:


//--------------------- .nv.constant0._ZN7cutlass13device_kernelINS_4gemm6kernel13GemmUniversalIN4cute5tupleIJiiiiEEENS1_10collective13CollectiveMmaINS1_34MainloopSm90TmaGmmaWarpSpecializedILi13ENS5_IJNS4_1CILi2EEENSA_ILi1EEESC_EEENS1_35KernelTmaWarpSpecializedCooperativeEEENS5_IJNSA_ILi384EEENSA_ILi160EEENSA_ILi16EEEEEENS_6half_tENS5_IJlSC_lEEESK_SL_NS4_8TiledMMAINS4_8MMA_AtomIJNS4_4SM904GMMA25MMA_64x32x16_F32F16F16_SSILNSP_5MajorE0ELSR_0ELNSP_7ScaleInE1ELSS_1EEEEEENS4_6LayoutISD_NS5_IJSC_NSA_ILi0EEESW_EEEEENS5_IJNS4_10UnderscoreESZ_SZ_EEEEENS4_13SM90_TMA_LOADENS4_14ComposedLayoutINS4_7SwizzleILi1ELi4ELi3EEENS4_18smem_ptr_flag_bitsILi16EEENSV_INS5_IJNSA_ILi8EEESI_EEENS5_IJSI_SC_EEEEEEEvNS4_8identityENS4_23SM90_TMA_LOAD_MULTICASTES1C_vS1D_EENS_8epilogue10collective6detail29Sm90TmaWarpSpecializedAdapterINS1H_15DefaultEpilogueISK_SL_SL_NS1G_6thread17LinearCombinationISK_Li1EffLNS1L_9ScaleType4KindE0ELNS_15FloatRoundStyleE2ESK_EENS1_15EpilogueDefaultEEEEEvvEEEEvNT_6ParamsE --------------------------
	.section	.nv.constant0._ZN7cutlass13device_kernelINS_4gemm6kernel13GemmUniversalIN4cute5tupleIJiiiiEEENS1_10collective13CollectiveMmaINS1_34MainloopSm90TmaGmmaWarpSpecializedILi13ENS5_IJNS4_1CILi2EEENSA_ILi1EEESC_EEENS1_35KernelTmaWarpSpecializedCooperativeEEENS5_IJNSA_ILi384EEENSA_ILi160EEENSA_ILi16EEEEEENS_6half_tENS5_IJlSC_lEEESK_SL_NS4_8TiledMMAINS4_8MMA_AtomIJNS4_4SM904GMMA25MMA_64x32x16_F32F16F16_SSILNSP_5MajorE0ELSR_0ELNSP_7ScaleInE1ELSS_1EEEEEENS4_6LayoutISD_NS5_IJSC_NSA_ILi0EEESW_EEEEENS5_IJNS4_10UnderscoreESZ_SZ_EEEEENS4_13SM90_TMA_LOADENS4_14ComposedLayoutINS4_7SwizzleILi1ELi4ELi3EEENS4_18smem_ptr_flag_bitsILi16EEENSV_INS5_IJNSA_ILi8EEESI_EEENS5_IJSI_SC_EEEEEEEvNS4_8identityENS4_23SM90_TMA_LOAD_MULTICASTES1C_vS1D_EENS_8epilogue10collective6detail29Sm90TmaWarpSpecializedAdapterINS1H_15DefaultEpilogueISK_SL_SL_NS1G_6thread17LinearCombinationISK_Li1EffLNS1L_9ScaleType4KindE0ELNS_15FloatRoundStyleE2ESK_EENS1_15EpilogueDefaultEEEEEvvEEEEvNT_6ParamsE,"a",@progbits
	.sectionflags	@""
	.align	4
.nv.constant0._ZN7cutlass13device_kernelINS_4gemm6kernel13GemmUniversalIN4cute5tupleIJiiiiEEENS1_10collective13CollectiveMmaINS1_34MainloopSm90TmaGmmaWarpSpecializedILi13ENS5_IJNS4_1CILi2EEENSA_ILi1EEESC_EEENS1_35KernelTmaWarpSpecializedCooperativeEEENS5_IJNSA_ILi384EEENSA_ILi160EEENSA_ILi16EEEEEENS_6half_tENS5_IJlSC_lEEESK_SL_NS4_8TiledMMAINS4_8MMA_AtomIJNS4_4SM904GMMA25MMA_64x32x16_F32F16F16_SSILNSP_5MajorE0ELSR_0ELNSP_7ScaleInE1ELSS_1EEEEEENS4_6LayoutISD_NS5_IJSC_NSA_ILi0EEESW_EEEEENS5_IJNS4_10UnderscoreESZ_SZ_EEEEENS4_13SM90_TMA_LOADENS4_14ComposedLayoutINS4_7SwizzleILi1ELi4ELi3EEENS4_18smem_ptr_flag_bitsILi16EEENSV_INS5_IJNSA_ILi8EEESI_EEENS5_IJSI_SC_EEEEEEEvNS4_8identityENS4_23SM90_TMA_LOAD_MULTICASTES1C_vS1D_EENS_8epilogue10collective6detail29Sm90TmaWarpSpecializedAdapterINS1H_15DefaultEpilogueISK_SL_SL_NS1G_6thread17LinearCombinationISK_Li1EffLNS1L_9ScaleType4KindE0ELNS_15FloatRoundStyleE2ESK_EENS1_15EpilogueDefaultEEEEEvvEEEEvNT_6ParamsE:
	.zero		1664


//--------------------- SYMBOLS --------------------------

	.type		.nv.reservedSmem.offset0,@object
	.size		.nv.reservedSmem.offset0,0x4
	.type		__assertfail,@function
